	.target	sm_90a

	.elftype	@"ET_EXEC"


//--------------------- .note.nv.tkinfo           --------------------------
	.section	.note.nv.tkinfo,"",@"SHT_NOTE"
	.sectionflags	@"SHF_NOTE_NV_TKINFO"
	.tkinfo
        /*0018*/ 	.word	0x00000002
        /*0030*/ 	.string	""
        /*0030*/ 	.string	"ptxas"
        /*0030*/ 	.string	"Cuda compilation tools, release 13.0, V13.0.88"
        /*0030*/ 	.string	"Build cuda_13.0.r13.0/compiler.36424714_0"
        /*0030*/ 	.string	"-arch sm_90a -m 64 "



//--------------------- .note.nv.cuinfo           --------------------------
	.section	.note.nv.cuinfo,"",@"SHT_NOTE"
	.sectionflags	@"SHF_NOTE_NV_CUINFO"
        /*0018*/ 	.short	0x0002
        /*001a*/ 	.short	0x005a
        /*001c*/ 	.short	0x0082
	.zero		2


//--------------------- .nv.info                  --------------------------
	.section	.nv.info,"",@"SHT_CUDA_INFO"
	.align	4


	//----- nvinfo : EIATTR_REGCOUNT
	.align		4
        /*0000*/ 	.byte	0x04, 0x2f
        /*0002*/ 	.short	(.L_12 - .L_11)
	.align		4
.L_11:
        /*0004*/ 	.word	index@(_ZN7cutlass13device_kernelINS_4gemm6kernel13GemmUniversalIN4cute5tupleIJiiiiEEENS1_10collective13CollectiveMmaINS1_37MainloopSm90TmaGmmaWarpSpecializedFP8ILi41ENS5_IJNS4_1CILi1EEESB_SB_EEENS1_32KernelTmaWarpSpecializedPingpongEEENS5_IJNSA_ILi64EEENSA_ILi112EEENSA_ILi32EEEEEENS_12float_e4m3_tENS5_IJlSB_lEEESJ_SK_NS4_8TiledMMAINS4_8MMA_AtomIJNS4_4SM904GMMA30MMA_64x16x32_F32E4M3E4M3_SS_TNILNSO_7ScaleInE1ELSQ_1EEEEEENS4_6LayoutISC_NS5_IJNSA_ILi0EEESU_SU_EEEEENS5_IJNS4_10UnderscoreESX_SX_EEEEENS4_13SM90_TMA_LOADENS4_14ComposedLayoutINS4_7SwizzleILi1ELi4ELi3EEENS4_18smem_ptr_flag_bitsILi8EEENST_INS5_IJNSA_ILi8EEESH_EEENS5_IJSH_SB_EEEEEEEvNS4_8identityES10_S1A_vS1B_EENS_8epilogue10collective6detail29Sm90TmaWarpSpecializedAdapterINS1E_15DefaultEpilogueISJ_SK_SK_NS1D_6thread17LinearCombinationISJ_Li1EffLNS1I_9ScaleType4KindE0ELNS_15FloatRoundStyleE2ESJ_EENS1_15EpilogueDefaultEEEEEvvEEEEvNT_6ParamsE)
        /*0008*/ 	.word	0x000000a8


	//----- nvinfo : EIATTR_FRAME_SIZE
	.align		4
.L_12:
        /*000c*/ 	.byte	0x04, 0x11
        /*000e*/ 	.short	(.L_14 - .L_13)
	.align		4
.L_13:
        /*0010*/ 	.word	index@(_ZN7cutlass13device_kernelINS_4gemm6kernel13GemmUniversalIN4cute5tupleIJiiiiEEENS1_10collective13CollectiveMmaINS1_37MainloopSm90TmaGmmaWarpSpecializedFP8ILi41ENS5_IJNS4_1CILi1EEESB_SB_EEENS1_32KernelTmaWarpSpecializedPingpongEEENS5_IJNSA_ILi64EEENSA_ILi112EEENSA_ILi32EEEEEENS_12float_e4m3_tENS5_IJlSB_lEEESJ_SK_NS4_8TiledMMAINS4_8MMA_AtomIJNS4_4SM904GMMA30MMA_64x16x32_F32E4M3E4M3_SS_TNILNSO_7ScaleInE1ELSQ_1EEEEEENS4_6LayoutISC_NS5_IJNSA_ILi0EEESU_SU_EEEEENS5_IJNS4_10UnderscoreESX_SX_EEEEENS4_13SM90_TMA_LOADENS4_14ComposedLayoutINS4_7SwizzleILi1ELi4ELi3EEENS4_18smem_ptr_flag_bitsILi8EEENST_INS5_IJNSA_ILi8EEESH_EEENS5_IJSH_SB_EEEEEEEvNS4_8identityES10_S1A_vS1B_EENS_8epilogue10collective6detail29Sm90TmaWarpSpecializedAdapterINS1E_15DefaultEpilogueISJ_SK_SK_NS1D_6thread17LinearCombinationISJ_Li1EffLNS1I_9ScaleType4KindE0ELNS_15FloatRoundStyleE2ESJ_EENS1_15EpilogueDefaultEEEEEvvEEEEvNT_6ParamsE)
        /*0014*/ 	.word	0x00000000


	//----- nvinfo : EIATTR_MIN_STACK_SIZE
	.align		4
.L_14:
        /*0018*/ 	.byte	0x04, 0x12
        /*001a*/ 	.short	(.L_16 - .L_15)
	.align		4
.L_15:
        /*001c*/ 	.word	index@(_ZN7cutlass13device_kernelINS_4gemm6kernel13GemmUniversalIN4cute5tupleIJiiiiEEENS1_10collective13CollectiveMmaINS1_37MainloopSm90TmaGmmaWarpSpecializedFP8ILi41ENS5_IJNS4_1CILi1EEESB_SB_EEENS1_32KernelTmaWarpSpecializedPingpongEEENS5_IJNSA_ILi64EEENSA_ILi112EEENSA_ILi32EEEEEENS_12float_e4m3_tENS5_IJlSB_lEEESJ_SK_NS4_8TiledMMAINS4_8MMA_AtomIJNS4_4SM904GMMA30MMA_64x16x32_F32E4M3E4M3_SS_TNILNSO_7ScaleInE1ELSQ_1EEEEEENS4_6LayoutISC_NS5_IJNSA_ILi0EEESU_SU_EEEEENS5_IJNS4_10UnderscoreESX_SX_EEEEENS4_13SM90_TMA_LOADENS4_14ComposedLayoutINS4_7SwizzleILi1ELi4ELi3EEENS4_18smem_ptr_flag_bitsILi8EEENST_INS5_IJNSA_ILi8EEESH_EEENS5_IJSH_SB_EEEEEEEvNS4_8identityES10_S1A_vS1B_EENS_8epilogue10collective6detail29Sm90TmaWarpSpecializedAdapterINS1E_15DefaultEpilogueISJ_SK_SK_NS1D_6thread17LinearCombinationISJ_Li1EffLNS1I_9ScaleType4KindE0ELNS_15FloatRoundStyleE2ESJ_EENS1_15EpilogueDefaultEEEEEvvEEEEvNT_6ParamsE)
        /*0020*/ 	.word	0x00000000
.L_16:


//--------------------- .nv.compat                --------------------------
	.section	.nv.compat,"",@"SHT_CUDA_COMPAT_INFO"
	.align	4
        /*0000*/ 	.byte	0x02, 0x09, 0x01, 0x00, 0x02, 0x02, 0x04, 0x00, 0x02, 0x05, 0x05, 0x00, 0x03, 0x07, 0x01, 0x01
        /*0010*/ 	.byte	0x02, 0x03, 0x01, 0x00, 0x02, 0x06, 0x01, 0x00, 0x04, 0x0b, 0x08, 0x00, 0x00, 0x00, 0x00, 0x00
        /*0020*/ 	.byte	0x00, 0x00, 0x00, 0x00


//--------------------- .nv.info._ZN7cutlass13device_kernelINS_4gemm6kernel13GemmUniversalIN4cute5tupleIJiiiiEEENS1_10collective13CollectiveMmaINS1_37MainloopSm90TmaGmmaWarpSpecializedFP8ILi41ENS5_IJNS4_1CILi1EEESB_SB_EEENS1_32KernelTmaWarpSpecializedPingpongEEENS5_IJNSA_ILi64EEENSA_ILi112EEENSA_ILi32EEEEEENS_12float_e4m3_tENS5_IJlSB_lEEESJ_SK_NS4_8TiledMMAINS4_8MMA_AtomIJNS4_4SM904GMMA30MMA_64x16x32_F32E4M3E4M3_SS_TNILNSO_7ScaleInE1ELSQ_1EEEEEENS4_6LayoutISC_NS5_IJNSA_ILi0EEESU_SU_EEEEENS5_IJNS4_10UnderscoreESX_SX_EEEEENS4_13SM90_TMA_LOADENS4_14ComposedLayoutINS4_7SwizzleILi1ELi4ELi3EEENS4_18smem_ptr_flag_bitsILi8EEENST_INS5_IJNSA_ILi8EEESH_EEENS5_IJSH_SB_EEEEEEEvNS4_8identityES10_S1A_vS1B_EENS_8epilogue10collective6detail29Sm90TmaWarpSpecializedAdapterINS1E_15DefaultEpilogueISJ_SK_SK_NS1D_6thread17LinearCombinationISJ_Li1EffLNS1I_9ScaleType4KindE0ELNS_15FloatRoundStyleE2ESJ_EENS1_15EpilogueDefaultEEEEEvvEEEEvNT_6ParamsE --------------------------
	.section	.nv.info._ZN7cutlass13device_kernelINS_4gemm6kernel13GemmUniversalIN4cute5tupleIJiiiiEEENS1_10collective13CollectiveMmaINS1_37MainloopSm90TmaGmmaWarpSpecializedFP8ILi41ENS5_IJNS4_1CILi1EEESB_SB_EEENS1_32KernelTmaWarpSpecializedPingpongEEENS5_IJNSA_ILi64EEENSA_ILi112EEENSA_ILi32EEEEEENS_12float_e4m3_tENS5_IJlSB_lEEESJ_SK_NS4_8TiledMMAINS4_8MMA_AtomIJNS4_4SM904GMMA30MMA_64x16x32_F32E4M3E4M3_SS_TNILNSO_7ScaleInE1ELSQ_1EEEEEENS4_6LayoutISC_NS5_IJNSA_ILi0EEESU_SU_EEEEENS5_IJNS4_10UnderscoreESX_SX_EEEEENS4_13SM90_TMA_LOADENS4_14ComposedLayoutINS4_7SwizzleILi1ELi4ELi3EEENS4_18smem_ptr_flag_bitsILi8EEENST_INS5_IJNSA_ILi8EEESH_EEENS5_IJSH_SB_EEEEEEEvNS4_8identityES10_S1A_vS1B_EENS_8epilogue10collective6detail29Sm90TmaWarpSpecializedAdapterINS1E_15DefaultEpilogueISJ_SK_SK_NS1D_6thread17LinearCombinationISJ_Li1EffLNS1I_9ScaleType4KindE0ELNS_15FloatRoundStyleE2ESJ_EENS1_15EpilogueDefaultEEEEEvvEEEEvNT_6ParamsE,"",@"SHT_CUDA_INFO"
	.sectionflags	@""
	.align	4


	//----- nvinfo : EIATTR_CUDA_API_VERSION
	.align		4
        /*0000*/ 	.byte	0x04, 0x37
        /*0002*/ 	.short	(.L_18 - .L_17)
.L_17:
        /*0004*/ 	.word	0x00000082


	//----- nvinfo : EIATTR_KPARAM_INFO
	.align		4
.L_18:
        /*0008*/ 	.byte	0x04, 0x17
        /*000a*/ 	.short	(.L_20 - .L_19)
.L_19:
        /*000c*/ 	.word	0x00000000
        /*0010*/ 	.short	0x0000
        /*0012*/ 	.short	0x0070
        /*0014*/ 	.byte	0x00, 0xf0, 0x01, 0x10


	//----- nvinfo : EIATTR_SPARSE_MMA_MASK
	.align		4
.L_20:
        /*0018*/ 	.byte	0x03, 0x50
        /*001a*/ 	.short	0x0000


	//----- nvinfo : EIATTR_MAXREG_COUNT
	.align		4
        /*001c*/ 	.byte	0x03, 0x1b
        /*001e*/ 	.short	0x00a8


	//----- nvinfo : EIATTR_NUM_BARRIERS
	.align		4
        /*0020*/ 	.byte	0x02, 0x4c
        /*0022*/ 	.byte	0x01
	.zero		1


	//----- nvinfo : EIATTR_MERCURY_ISA_VERSION
	.align		4
        /*0024*/ 	.byte	0x03, 0x5f
        /*0026*/ 	.short	0x0101


	//----- nvinfo : EIATTR_INT_WARP_WIDE_INSTR_OFFSETS
	.align		4
        /*0028*/ 	.byte	0x04, 0x31
        /*002a*/ 	.short	(.L_22 - .L_21)


	//   ....[0]....
.L_21:
        /*002c*/ 	.word	0x000008f0


	//   ....[1]....
        /*0030*/ 	.word	0x00000910


	//   ....[2]....
        /*0034*/ 	.word	0x00000990


	//   ....[3]....
        /*0038*/ 	.word	0x000009a0


	//   ....[4]....
        /*003c*/ 	.word	0x000009b0


	//   ....[5]....
        /*0040*/ 	.word	0x000009d0


	//   ....[6]....
        /*0044*/ 	.word	0x00000a50


	//   ....[7]....
        /*0048*/ 	.word	0x00000a70


	//----- nvinfo : EIATTR_COOP_GROUP_MASK_REGIDS
	.align		4
.L_22:
        /*004c*/ 	.byte	0x04, 0x29
        /*004e*/ 	.short	(.L_24 - .L_23)


	//   ....[0]....
.L_23:
        /*0050*/ 	.word	0xffffffff


	//   ....[1]....
        /*0054*/ 	.word	0xffffffff


	//   ....[2]....
        /*0058*/ 	.word	0xffffffff


	//   ....[3]....
        /*005c*/ 	.word	0xffffffff


	//   ....[4]....
        /*0060*/ 	.word	0xffffffff


	//   ....[5]....
        /*0064*/ 	.word	0xffffffff


	//----- nvinfo : EIATTR_COOP_GROUP_INSTR_OFFSETS
	.align		4
.L_24:
        /*0068*/ 	.byte	0x04, 0x28
        /*006a*/ 	.short	(.L_26 - .L_25)


	//   ....[0]....
.L_25:
        /*006c*/ 	.word	0x00000060


	//   ....[1]....
        /*0070*/ 	.word	0x00000070


	//   ....[2]....
        /*0074*/ 	.word	0x00000130


	//   ....[3]....
        /*0078*/ 	.word	0x00000790


	//   ....[4]....
        /*007c*/ 	.word	0x000007d0


	//   ....[5]....
        /*0080*/ 	.word	0x00000810


	//----- nvinfo : EIATTR_REG_RECONFIG
	.align		4
.L_26:
        /*0084*/ 	.byte	0x01, 0x54
	.zero		2


	//----- nvinfo : EIATTR_MBARRIER_INSTR_OFFSETS
	.align		4
        /*0088*/ 	.byte	0x04, 0x39
        /*008a*/ 	.short	(.L_28 - .L_27)


	//   ....[0]....
.L_27:
        /*008c*/ 	.word	0x00000250
        /*0090*/ 	.word	0x000000ff
        /*0094*/ 	.word	0x00000000
        /*0098*/ 	.short	0x0100
        /*009a*/ 	.byte	0x08
	.zero		1


	//   ....[1]....
        /*009c*/ 	.word	0x00000260
        /*00a0*/ 	.word	0x000000ff
        /*00a4*/ 	.word	0x00000148
        /*00a8*/ 	.short	0x0100
        /*00aa*/ 	.byte	0x08
	.zero		1


	//   ....[2]....
        /*00ac*/ 	.word	0x00000270
        /*00b0*/ 	.word	0x000000ff
        /*00b4*/ 	.word	0x00000008
        /*00b8*/ 	.short	0x0100
        /*00ba*/ 	.byte	0x08
	.zero		1


	//   ....[3]....
        /*00bc*/ 	.word	0x00000280
        /*00c0*/ 	.word	0x000000ff
        /*00c4*/ 	.word	0x00000150
        /*00c8*/ 	.short	0x0100
        /*00ca*/ 	.byte	0x08
	.zero		1


	//   ....[4]....
        /*00cc*/ 	.word	0x00000290
        /*00d0*/ 	.word	0x000000ff
        /*00d4*/ 	.word	0x00000010
        /*00d8*/ 	.short	0x0100
        /*00da*/ 	.byte	0x08
	.zero		1


	//   ....[5]....
        /*00dc*/ 	.word	0x000002a0
        /*00e0*/ 	.word	0x000000ff
        /*00e4*/ 	.word	0x00000158
        /*00e8*/ 	.short	0x0100
        /*00ea*/ 	.byte	0x08
	.zero		1


	//   ....[6]....
        /*00ec*/ 	.word	0x000002b0
        /*00f0*/ 	.word	0x000000ff
        /*00f4*/ 	.word	0x00000018
        /*00f8*/ 	.short	0x0100
        /*00fa*/ 	.byte	0x08
	.zero		1


	//   ....[7]....
        /*00fc*/ 	.word	0x000002c0
        /*0100*/ 	.word	0x000000ff
        /*0104*/ 	.word	0x00000160
        /*0108*/ 	.short	0x0100
        /*010a*/ 	.byte	0x08
	.zero		1


	//   ....[8]....
        /*010c*/ 	.word	0x000002d0
        /*0110*/ 	.word	0x000000ff
        /*0114*/ 	.word	0x00000020
        /*0118*/ 	.short	0x0100
        /*011a*/ 	.byte	0x08
	.zero		1


	//   ....[9]....
        /*011c*/ 	.word	0x000002e0
        /*0120*/ 	.word	0x000000ff
        /*0124*/ 	.word	0x00000168
        /*0128*/ 	.short	0x0100
        /*012a*/ 	.byte	0x08
	.zero		1


	//   ....[10]....
        /*012c*/ 	.word	0x000002f0
        /*0130*/ 	.word	0x000000ff
        /*0134*/ 	.word	0x00000028
        /*0138*/ 	.short	0x0100
        /*013a*/ 	.byte	0x08
	.zero		1


	//   ....[11]....
        /*013c*/ 	.word	0x00000300
        /*0140*/ 	.word	0x000000ff
        /*0144*/ 	.word	0x00000170
        /*0148*/ 	.short	0x0100
        /*014a*/ 	.byte	0x08
	.zero		1


	//   ....[12]....
        /*014c*/ 	.word	0x00000310
        /*0150*/ 	.word	0x000000ff
        /*0154*/ 	.word	0x00000030
        /*0158*/ 	.short	0x0100
        /*015a*/ 	.byte	0x08
	.zero		1


	//   ....[13]....
        /*015c*/ 	.word	0x00000320
        /*0160*/ 	.word	0x000000ff
        /*0164*/ 	.word	0x00000178
        /*0168*/ 	.short	0x0100
        /*016a*/ 	.byte	0x08
	.zero		1


	//   ....[14]....
        /*016c*/ 	.word	0x00000330
        /*0170*/ 	.word	0x000000ff
        /*0174*/ 	.word	0x00000038
        /*0178*/ 	.short	0x0100
        /*017a*/ 	.byte	0x08
	.zero		1


	//   ....[15]....
        /*017c*/ 	.word	0x00000340
        /*0180*/ 	.word	0x000000ff
        /*0184*/ 	.word	0x00000180
        /*0188*/ 	.short	0x0100
        /*018a*/ 	.byte	0x08
	.zero		1


	//   ....[16]....
        /*018c*/ 	.word	0x00000350
        /*0190*/ 	.word	0x000000ff
        /*0194*/ 	.word	0x00000040
        /*0198*/ 	.short	0x0100
        /*019a*/ 	.byte	0x08
	.zero		1


	//   ....[17]....
        /*019c*/ 	.word	0x00000360
        /*01a0*/ 	.word	0x000000ff
        /*01a4*/ 	.word	0x00000188
        /*01a8*/ 	.short	0x0100
        /*01aa*/ 	.byte	0x08
	.zero		1


	//   ....[18]....
        /*01ac*/ 	.word	0x00000370
        /*01b0*/ 	.word	0x000000ff
        /*01b4*/ 	.word	0x00000048
        /*01b8*/ 	.short	0x0100
        /*01ba*/ 	.byte	0x08
	.zero		1


	//   ....[19]....
        /*01bc*/ 	.word	0x00000380
        /*01c0*/ 	.word	0x000000ff
        /*01c4*/ 	.word	0x00000190
        /*01c8*/ 	.short	0x0100
        /*01ca*/ 	.byte	0x08
	.zero		1


	//   ....[20]....
        /*01cc*/ 	.word	0x00000390
        /*01d0*/ 	.word	0x000000ff
        /*01d4*/ 	.word	0x00000050
        /*01d8*/ 	.short	0x0100
        /*01da*/ 	.byte	0x08
	.zero		1


	//   ....[21]....
        /*01dc*/ 	.word	0x000003a0
        /*01e0*/ 	.word	0x000000ff
        /*01e4*/ 	.word	0x00000198
        /*01e8*/ 	.short	0x0100
        /*01ea*/ 	.byte	0x08
	.zero		1


	//   ....[22]....
        /*01ec*/ 	.word	0x000003b0
        /*01f0*/ 	.word	0x000000ff
        /*01f4*/ 	.word	0x00000058
        /*01f8*/ 	.short	0x0100
        /*01fa*/ 	.byte	0x08
	.zero		1


	//   ....[23]....
        /*01fc*/ 	.word	0x000003c0
        /*0200*/ 	.word	0x000000ff
        /*0204*/ 	.word	0x000001a0
        /*0208*/ 	.short	0x0100
        /*020a*/ 	.byte	0x08
	.zero		1


	//   ....[24]....
        /*020c*/ 	.word	0x000003d0
        /*0210*/ 	.word	0x000000ff
        /*0214*/ 	.word	0x00000060
        /*0218*/ 	.short	0x0100
        /*021a*/ 	.byte	0x08
	.zero		1


	//   ....[25]....
        /*021c*/ 	.word	0x000003e0
        /*0220*/ 	.word	0x000000ff
        /*0224*/ 	.word	0x000001a8
        /*0228*/ 	.short	0x0100
        /*022a*/ 	.byte	0x08
	.zero		1


	//   ....[26]....
        /*022c*/ 	.word	0x000003f0
        /*0230*/ 	.word	0x000000ff
        /*0234*/ 	.word	0x00000068
        /*0238*/ 	.short	0x0100
        /*023a*/ 	.byte	0x08
	.zero		1


	//   ....[27]....
        /*023c*/ 	.word	0x00000400
        /*0240*/ 	.word	0x000000ff
        /*0244*/ 	.word	0x000001b0
        /*0248*/ 	.short	0x0100
        /*024a*/ 	.byte	0x08
	.zero		1


	//   ....[28]....
        /*024c*/ 	.word	0x00000410
        /*0250*/ 	.word	0x000000ff
        /*0254*/ 	.word	0x00000070
        /*0258*/ 	.short	0x0100
        /*025a*/ 	.byte	0x08
	.zero		1


	//   ....[29]....
        /*025c*/ 	.word	0x00000420
        /*0260*/ 	.word	0x000000ff
        /*0264*/ 	.word	0x000001b8
        /*0268*/ 	.short	0x0100
        /*026a*/ 	.byte	0x08
	.zero		1


	//   ....[30]....
        /*026c*/ 	.word	0x00000430
        /*0270*/ 	.word	0x000000ff
        /*0274*/ 	.word	0x00000078
        /*0278*/ 	.short	0x0100
        /*027a*/ 	.byte	0x08
	.zero		1


	//   ....[31]....
        /*027c*/ 	.word	0x00000440
        /*0280*/ 	.word	0x000000ff
        /*0284*/ 	.word	0x000001c0
        /*0288*/ 	.short	0x0100
        /*028a*/ 	.byte	0x08
	.zero		1


	//   ....[32]....
        /*028c*/ 	.word	0x00000450
        /*0290*/ 	.word	0x000000ff
        /*0294*/ 	.word	0x00000080
        /*0298*/ 	.short	0x0100
        /*029a*/ 	.byte	0x08
	.zero		1


	//   ....[33]....
        /*029c*/ 	.word	0x00000460
        /*02a0*/ 	.word	0x000000ff
        /*02a4*/ 	.word	0x000001c8
        /*02a8*/ 	.short	0x0100
        /*02aa*/ 	.byte	0x08
	.zero		1


	//   ....[34]....
        /*02ac*/ 	.word	0x00000470
        /*02b0*/ 	.word	0x000000ff
        /*02b4*/ 	.word	0x00000088
        /*02b8*/ 	.short	0x0100
        /*02ba*/ 	.byte	0x08
	.zero		1


	//   ....[35]....
        /*02bc*/ 	.word	0x00000480
        /*02c0*/ 	.word	0x000000ff
        /*02c4*/ 	.word	0x000001d0
        /*02c8*/ 	.short	0x0100
        /*02ca*/ 	.byte	0x08
	.zero		1


	//   ....[36]....
        /*02cc*/ 	.word	0x00000490
        /*02d0*/ 	.word	0x000000ff
        /*02d4*/ 	.word	0x00000090
        /*02d8*/ 	.short	0x0100
        /*02da*/ 	.byte	0x08
	.zero		1


	//   ....[37]....
        /*02dc*/ 	.word	0x000004a0
        /*02e0*/ 	.word	0x000000ff
        /*02e4*/ 	.word	0x000001d8
        /*02e8*/ 	.short	0x0100
        /*02ea*/ 	.byte	0x08
	.zero		1


	//   ....[38]....
        /*02ec*/ 	.word	0x000004b0
        /*02f0*/ 	.word	0x000000ff
        /*02f4*/ 	.word	0x00000098
        /*02f8*/ 	.short	0x0100
        /*02fa*/ 	.byte	0x08
	.zero		1


	//   ....[39]....
        /*02fc*/ 	.word	0x000004c0
        /*0300*/ 	.word	0x000000ff
        /*0304*/ 	.word	0x000001e0
        /*0308*/ 	.short	0x0100
        /*030a*/ 	.byte	0x08
	.zero		1


	//   ....[40]....
        /*030c*/ 	.word	0x000004d0
        /*0310*/ 	.word	0x000000ff
        /*0314*/ 	.word	0x000000a0
        /*0318*/ 	.short	0x0100
        /*031a*/ 	.byte	0x08
	.zero		1


	//   ....[41]....
        /*031c*/ 	.word	0x000004e0
        /*0320*/ 	.word	0x000000ff
        /*0324*/ 	.word	0x000001e8
        /*0328*/ 	.short	0x0100
        /*032a*/ 	.byte	0x08
	.zero		1


	//   ....[42]....
        /*032c*/ 	.word	0x000004f0
        /*0330*/ 	.word	0x000000ff
        /*0334*/ 	.word	0x000000a8
        /*0338*/ 	.short	0x0100
        /*033a*/ 	.byte	0x08
	.zero		1


	//   ....[43]....
        /*033c*/ 	.word	0x00000500
        /*0340*/ 	.word	0x000000ff
        /*0344*/ 	.word	0x000001f0
        /*0348*/ 	.short	0x0100
        /*034a*/ 	.byte	0x08
	.zero		1


	//   ....[44]....
        /*034c*/ 	.word	0x00000510
        /*0350*/ 	.word	0x000000ff
        /*0354*/ 	.word	0x000000b0
        /*0358*/ 	.short	0x0100
        /*035a*/ 	.byte	0x08
	.zero		1


	//   ....[45]....
        /*035c*/ 	.word	0x00000520
        /*0360*/ 	.word	0x000000ff
        /*0364*/ 	.word	0x000001f8
        /*0368*/ 	.short	0x0100
        /*036a*/ 	.byte	0x08
	.zero		1


	//   ....[46]....
        /*036c*/ 	.word	0x00000530
        /*0370*/ 	.word	0x000000ff
        /*0374*/ 	.word	0x000000b8
        /*0378*/ 	.short	0x0100
        /*037a*/ 	.byte	0x08
	.zero		1


	//   ....[47]....
        /*037c*/ 	.word	0x00000540
        /*0380*/ 	.word	0x000000ff
        /*0384*/ 	.word	0x00000200
        /*0388*/ 	.short	0x0100
        /*038a*/ 	.byte	0x08
	.zero		1


	//   ....[48]....
        /*038c*/ 	.word	0x00000550
        /*0390*/ 	.word	0x000000ff
        /*0394*/ 	.word	0x000000c0
        /*0398*/ 	.short	0x0100
        /*039a*/ 	.byte	0x08
	.zero		1


	//   ....[49]....
        /*039c*/ 	.word	0x00000560
        /*03a0*/ 	.word	0x000000ff
        /*03a4*/ 	.word	0x00000208
        /*03a8*/ 	.short	0x0100
        /*03aa*/ 	.byte	0x08
	.zero		1


	//   ....[50]....
        /*03ac*/ 	.word	0x00000570
        /*03b0*/ 	.word	0x000000ff
        /*03b4*/ 	.word	0x000000c8
        /*03b8*/ 	.short	0x0100
        /*03ba*/ 	.byte	0x08
	.zero		1


	//   ....[51]....
        /*03bc*/ 	.word	0x00000580
        /*03c0*/ 	.word	0x000000ff
        /*03c4*/ 	.word	0x00000210
        /*03c8*/ 	.short	0x0100
        /*03ca*/ 	.byte	0x08
	.zero		1


	//   ....[52]....
        /*03cc*/ 	.word	0x00000590
        /*03d0*/ 	.word	0x000000ff
        /*03d4*/ 	.word	0x000000d0
        /*03d8*/ 	.short	0x0100
        /*03da*/ 	.byte	0x08
	.zero		1


	//   ....[53]....
        /*03dc*/ 	.word	0x000005a0
        /*03e0*/ 	.word	0x000000ff
        /*03e4*/ 	.word	0x00000218
        /*03e8*/ 	.short	0x0100
        /*03ea*/ 	.byte	0x08
	.zero		1


	//   ....[54]....
        /*03ec*/ 	.word	0x000005b0
        /*03f0*/ 	.word	0x000000ff
        /*03f4*/ 	.word	0x000000d8
        /*03f8*/ 	.short	0x0100
        /*03fa*/ 	.byte	0x08
	.zero		1


	//   ....[55]....
        /*03fc*/ 	.word	0x000005c0
        /*0400*/ 	.word	0x000000ff
        /*0404*/ 	.word	0x00000220
        /*0408*/ 	.short	0x0100
        /*040a*/ 	.byte	0x08
	.zero		1


	//   ....[56]....
        /*040c*/ 	.word	0x000005d0
        /*0410*/ 	.word	0x000000ff
        /*0414*/ 	.word	0x000000e0
        /*0418*/ 	.short	0x0100
        /*041a*/ 	.byte	0x08
	.zero		1


	//   ....[57]....
        /*041c*/ 	.word	0x000005e0
        /*0420*/ 	.word	0x000000ff
        /*0424*/ 	.word	0x00000228
        /*0428*/ 	.short	0x0100
        /*042a*/ 	.byte	0x08
	.zero		1


	//   ....[58]....
        /*042c*/ 	.word	0x000005f0
        /*0430*/ 	.word	0x000000ff
        /*0434*/ 	.word	0x000000e8
        /*0438*/ 	.short	0x0100
        /*043a*/ 	.byte	0x08
	.zero		1


	//   ....[59]....
        /*043c*/ 	.word	0x00000600
        /*0440*/ 	.word	0x000000ff
        /*0444*/ 	.word	0x00000230
        /*0448*/ 	.short	0x0100
        /*044a*/ 	.byte	0x08
	.zero		1


	//   ....[60]....
        /*044c*/ 	.word	0x00000610
        /*0450*/ 	.word	0x000000ff
        /*0454*/ 	.word	0x000000f0
        /*0458*/ 	.short	0x0100
        /*045a*/ 	.byte	0x08
	.zero		1


	//   ....[61]....
        /*045c*/ 	.word	0x00000620
        /*0460*/ 	.word	0x000000ff
        /*0464*/ 	.word	0x00000238
        /*0468*/ 	.short	0x0100
        /*046a*/ 	.byte	0x08
	.zero		1


	//   ....[62]....
        /*046c*/ 	.word	0x00000630
        /*0470*/ 	.word	0x000000ff
        /*0474*/ 	.word	0x000000f8
        /*0478*/ 	.short	0x0100
        /*047a*/ 	.byte	0x08
	.zero		1


	//   ....[63]....
        /*047c*/ 	.word	0x00000640
        /*0480*/ 	.word	0x000000ff
        /*0484*/ 	.word	0x00000240
        /*0488*/ 	.short	0x0100
        /*048a*/ 	.byte	0x08
	.zero		1


	//   ....[64]....
        /*048c*/ 	.word	0x00000650
        /*0490*/ 	.word	0x000000ff
        /*0494*/ 	.word	0x00000100
        /*0498*/ 	.short	0x0100
        /*049a*/ 	.byte	0x08
	.zero		1


	//   ....[65]....
        /*049c*/ 	.word	0x00000660
        /*04a0*/ 	.word	0x000000ff
        /*04a4*/ 	.word	0x00000248
        /*04a8*/ 	.short	0x0100
        /*04aa*/ 	.byte	0x08
	.zero		1


	//   ....[66]....
        /*04ac*/ 	.word	0x00000670
        /*04b0*/ 	.word	0x000000ff
        /*04b4*/ 	.word	0x00000108
        /*04b8*/ 	.short	0x0100
        /*04ba*/ 	.byte	0x08
	.zero		1


	//   ....[67]....
        /*04bc*/ 	.word	0x00000680
        /*04c0*/ 	.word	0x000000ff
        /*04c4*/ 	.word	0x00000250
        /*04c8*/ 	.short	0x0100
        /*04ca*/ 	.byte	0x08
	.zero		1


	//   ....[68]....
        /*04cc*/ 	.word	0x00000690
        /*04d0*/ 	.word	0x000000ff
        /*04d4*/ 	.word	0x00000110
        /*04d8*/ 	.short	0x0100
        /*04da*/ 	.byte	0x08
	.zero		1


	//   ....[69]....
        /*04dc*/ 	.word	0x000006a0
        /*04e0*/ 	.word	0x000000ff
        /*04e4*/ 	.word	0x00000258
        /*04e8*/ 	.short	0x0100
        /*04ea*/ 	.byte	0x08
	.zero		1


	//   ....[70]....
        /*04ec*/ 	.word	0x000006b0
        /*04f0*/ 	.word	0x000000ff
        /*04f4*/ 	.word	0x00000118
        /*04f8*/ 	.short	0x0100
        /*04fa*/ 	.byte	0x08
	.zero		1


	//   ....[71]....
        /*04fc*/ 	.word	0x000006c0
        /*0500*/ 	.word	0x000000ff
        /*0504*/ 	.word	0x00000260
        /*0508*/ 	.short	0x0100
        /*050a*/ 	.byte	0x08
	.zero		1


	//   ....[72]....
        /*050c*/ 	.word	0x000006d0
        /*0510*/ 	.word	0x000000ff
        /*0514*/ 	.word	0x00000120
        /*0518*/ 	.short	0x0100
        /*051a*/ 	.byte	0x08
	.zero		1


	//   ....[73]....
        /*051c*/ 	.word	0x000006e0
        /*0520*/ 	.word	0x000000ff
        /*0524*/ 	.word	0x00000268
        /*0528*/ 	.short	0x0100
        /*052a*/ 	.byte	0x08
	.zero		1


	//   ....[74]....
        /*052c*/ 	.word	0x000006f0
        /*0530*/ 	.word	0x000000ff
        /*0534*/ 	.word	0x00000128
        /*0538*/ 	.short	0x0100
        /*053a*/ 	.byte	0x08
	.zero		1


	//   ....[75]....
        /*053c*/ 	.word	0x00000700
        /*0540*/ 	.word	0x000000ff
        /*0544*/ 	.word	0x00000270
        /*0548*/ 	.short	0x0100
        /*054a*/ 	.byte	0x08
	.zero		1


	//   ....[76]....
        /*054c*/ 	.word	0x00000710
        /*0550*/ 	.word	0x000000ff
        /*0554*/ 	.word	0x00000130
        /*0558*/ 	.short	0x0100
        /*055a*/ 	.byte	0x08
	.zero		1


	//   ....[77]....
        /*055c*/ 	.word	0x00000720
        /*0560*/ 	.word	0x000000ff
        /*0564*/ 	.word	0x00000278
        /*0568*/ 	.short	0x0100
        /*056a*/ 	.byte	0x08
	.zero		1


	//   ....[78]....
        /*056c*/ 	.word	0x00000730
        /*0570*/ 	.word	0x000000ff
        /*0574*/ 	.word	0x00000138
        /*0578*/ 	.short	0x0100
        /*057a*/ 	.byte	0x08
	.zero		1


	//   ....[79]....
        /*057c*/ 	.word	0x00000740
        /*0580*/ 	.word	0x000000ff
        /*0584*/ 	.word	0x00000280
        /*0588*/ 	.short	0x0100
        /*058a*/ 	.byte	0x08
	.zero		1


	//   ....[80]....
        /*058c*/ 	.word	0x00000750
        /*0590*/ 	.word	0x000000ff
        /*0594*/ 	.word	0x00000140
        /*0598*/ 	.short	0x0100
        /*059a*/ 	.byte	0x08
	.zero		1


	//   ....[81]....
        /*059c*/ 	.word	0x00000760
        /*05a0*/ 	.word	0x000000ff
        /*05a4*/ 	.word	0x00000288
        /*05a8*/ 	.short	0x0100
        /*05aa*/ 	.byte	0x08
	.zero		1


	//   ....[82]....
        /*05ac*/ 	.word	0x00000aa0
        /*05b0*/ 	.word	0x000000ff
        /*05b4*/ 	.word	0x000002c0
        /*05b8*/ 	.short	0x0100
        /*05ba*/ 	.byte	0x08
	.zero		1


	//   ....[83]....
        /*05bc*/ 	.word	0x00000af0
        /*05c0*/ 	.word	0x000000ff
        /*05c4*/ 	.word	0x000002c8
        /*05c8*/ 	.short	0x0100
        /*05ca*/ 	.byte	0x08
	.zero		1


	//   ....[84]....
        /*05cc*/ 	.word	0x00000b10
        /*05d0*/ 	.word	0x000000ff
        /*05d4*/ 	.word	0x000002a0
        /*05d8*/ 	.short	0x0100
        /*05da*/ 	.byte	0x09
	.zero		1


	//   ....[85]....
        /*05dc*/ 	.word	0x00000b20
        /*05e0*/ 	.word	0x000000ff
        /*05e4*/ 	.word	0x000002a8
        /*05e8*/ 	.short	0x0100
        /*05ea*/ 	.byte	0x09
	.zero		1


	//   ....[86]....
        /*05ec*/ 	.word	0x00000b30
        /*05f0*/ 	.word	0x000000ff
        /*05f4*/ 	.word	0x000002b0
        /*05f8*/ 	.short	0x0100
        /*05fa*/ 	.byte	0x09
	.zero		1


	//   ....[87]....
        /*05fc*/ 	.word	0x00000b40
        /*0600*/ 	.word	0x000000ff
        /*0604*/ 	.word	0x000002b8
        /*0608*/ 	.short	0x0100
        /*060a*/ 	.byte	0x09
	.zero		1


	//   ....[88]....
        /*060c*/ 	.word	0x000018f0
        /*0610*/ 	.word	0x000000ff
        /*0614*/ 	.word	0xfffffff8
        /*0618*/ 	.short	0x010a
        /*061a*/ 	.byte	0x0b
	.zero		1


	//   ....[89]....
        /*061c*/ 	.word	0x00001d40
        /*0620*/ 	.word	0x000000ff
        /*0624*/ 	.word	0x00000000
        /*0628*/ 	.short	0x010a
        /*062a*/ 	.byte	0x07
	.zero		1


	//   ....[90]....
        /*062c*/ 	.word	0x00001da0
        /*0630*/ 	.word	0x000000ff
        /*0634*/ 	.word	0x00000000
        /*0638*/ 	.short	0x010a
        /*063a*/ 	.byte	0x07
	.zero		1


	//   ....[91]....
        /*063c*/ 	.word	0x00002700
        /*0640*/ 	.word	0x000000ff
        /*0644*/ 	.word	0x00000000
        /*0648*/ 	.short	0x010a
        /*064a*/ 	.byte	0x10
	.zero		1


	//   ....[92]....
        /*064c*/ 	.word	0x00002740
        /*0650*/ 	.word	0x000000ff
        /*0654*/ 	.word	0x00000000
        /*0658*/ 	.short	0x010a
        /*065a*/ 	.byte	0x10
	.zero		1


	//   ....[93]....
        /*065c*/ 	.word	0x00002e60
        /*0660*/ 	.word	0x000000ff
        /*0664*/ 	.word	0x00000000
        /*0668*/ 	.short	0x0101
        /*066a*/ 	.byte	0x08
	.zero		1


	//   ....[94]....
        /*066c*/ 	.word	0x00003350
        /*0670*/ 	.word	0x0000000f
        /*0674*/ 	.word	0x00000000
        /*0678*/ 	.short	0x0101
        /*067a*/ 	.byte	0x15
	.zero		1


	//   ....[95]....
        /*067c*/ 	.word	0x00003430
        /*0680*/ 	.word	0x000000ff
        /*0684*/ 	.word	0x00000000
        /*0688*/ 	.short	0x0101
        /*068a*/ 	.byte	0x08
	.zero		1


	//   ....[96]....
        /*068c*/ 	.word	0x000034e0
        /*0690*/ 	.word	0x000000ff
        /*0694*/ 	.word	0x00000008
        /*0698*/ 	.short	0x010a
        /*069a*/ 	.byte	0x0b
	.zero		1


	//   ....[97]....
        /*069c*/ 	.word	0x00007840
        /*06a0*/ 	.word	0x00000004
        /*06a4*/ 	.word	0x00000000
        /*06a8*/ 	.short	0x0101
        /*06aa*/ 	.byte	0x15
	.zero		1


	//   ....[98]....
        /*06ac*/ 	.word	0x00008120
        /*06b0*/ 	.word	0x00000013
        /*06b4*/ 	.word	0x00000148
        /*06b8*/ 	.short	0x010a
        /*06ba*/ 	.byte	0x3f
	.zero		1


	//   ....[99]....
        /*06bc*/ 	.word	0x00008490
        /*06c0*/ 	.word	0x0000000a
        /*06c4*/ 	.word	0x000002c8
        /*06c8*/ 	.short	0x0101
        /*06ca*/ 	.byte	0x3f
	.zero		1


	//   ....[100]....
        /*06cc*/ 	.word	0x00008bf0
        /*06d0*/ 	.word	0x00000005
        /*06d4*/ 	.word	0x00000000
        /*06d8*/ 	.short	0x010a
        /*06da*/ 	.byte	0x3f
	.zero		1


	//   ....[101]....
        /*06dc*/ 	.word	0x00008c70
        /*06e0*/ 	.word	0x00000007
        /*06e4*/ 	.word	0x00000000
        /*06e8*/ 	.short	0x010a
        /*06ea*/ 	.byte	0x3f
	.zero		1


	//   ....[102]....
        /*06ec*/ 	.word	0x00008d00
        /*06f0*/ 	.word	0x00000006
        /*06f4*/ 	.word	0x00000000
        /*06f8*/ 	.short	0x010a
        /*06fa*/ 	.byte	0x3f
	.zero		1


	//   ....[103]....
        /*06fc*/ 	.word	0x00008d90
        /*0700*/ 	.word	0x00000009
        /*0704*/ 	.word	0x00000000
        /*0708*/ 	.short	0x010a
        /*070a*/ 	.byte	0x3f
	.zero		1


	//   ....[104]....
        /*070c*/ 	.word	0x00008e20
        /*0710*/ 	.word	0x00000006
        /*0714*/ 	.word	0x00000000
        /*0718*/ 	.short	0x010a
        /*071a*/ 	.byte	0x3f
	.zero		1


	//   ....[105]....
        /*071c*/ 	.word	0x00008eb0
        /*0720*/ 	.word	0x00000009
        /*0724*/ 	.word	0x00000000
        /*0728*/ 	.short	0x010a
        /*072a*/ 	.byte	0x3f
	.zero		1


	//   ....[106]....
        /*072c*/ 	.word	0x00008f40
        /*0730*/ 	.word	0x00000006
        /*0734*/ 	.word	0x00000000
        /*0738*/ 	.short	0x010a
        /*073a*/ 	.byte	0x3f
	.zero		1


	//   ....[107]....
        /*073c*/ 	.word	0x00008fd0
        /*0740*/ 	.word	0x00000009
        /*0744*/ 	.word	0x00000000
        /*0748*/ 	.short	0x010a
        /*074a*/ 	.byte	0x3f
	.zero		1


	//   ....[108]....
        /*074c*/ 	.word	0x00009060
        /*0750*/ 	.word	0x00000006
        /*0754*/ 	.word	0x00000000
        /*0758*/ 	.short	0x010a
        /*075a*/ 	.byte	0x3f
	.zero		1


	//   ....[109]....
        /*075c*/ 	.word	0x000090f0
        /*0760*/ 	.word	0x00000009
        /*0764*/ 	.word	0x00000000
        /*0768*/ 	.short	0x010a
        /*076a*/ 	.byte	0x3f
	.zero		1


	//   ....[110]....
        /*076c*/ 	.word	0x00009180
        /*0770*/ 	.word	0x00000006
        /*0774*/ 	.word	0x00000000
        /*0778*/ 	.short	0x010a
        /*077a*/ 	.byte	0x3f
	.zero		1


	//   ....[111]....
        /*077c*/ 	.word	0x00009210
        /*0780*/ 	.word	0x00000009
        /*0784*/ 	.word	0x00000000
        /*0788*/ 	.short	0x010a
        /*078a*/ 	.byte	0x3f
	.zero		1


	//   ....[112]....
        /*078c*/ 	.word	0x000092a0
        /*0790*/ 	.word	0x00000006
        /*0794*/ 	.word	0x00000000
        /*0798*/ 	.short	0x010a
        /*079a*/ 	.byte	0x3f
	.zero		1


	//   ....[113]....
        /*079c*/ 	.word	0x00009330
        /*07a0*/ 	.word	0x00000009
        /*07a4*/ 	.word	0x00000000
        /*07a8*/ 	.short	0x010a
        /*07aa*/ 	.byte	0x3f
	.zero		1


	//   ....[114]....
        /*07ac*/ 	.word	0x000093c0
        /*07b0*/ 	.word	0x00000006
        /*07b4*/ 	.word	0x00000000
        /*07b8*/ 	.short	0x010a
        /*07ba*/ 	.byte	0x3f
	.zero		1


	//   ....[115]....
        /*07bc*/ 	.word	0x00009450
        /*07c0*/ 	.word	0x00000009
        /*07c4*/ 	.word	0x00000000
        /*07c8*/ 	.short	0x010a
        /*07ca*/ 	.byte	0x3f
	.zero		1


	//   ....[116]....
        /*07cc*/ 	.word	0x000094e0
        /*07d0*/ 	.word	0x00000006
        /*07d4*/ 	.word	0x00000000
        /*07d8*/ 	.short	0x010a
        /*07da*/ 	.byte	0x3f
	.zero		1


	//   ....[117]....
        /*07dc*/ 	.word	0x00009570
        /*07e0*/ 	.word	0x00000009
        /*07e4*/ 	.word	0x00000000
        /*07e8*/ 	.short	0x010a
        /*07ea*/ 	.byte	0x3f
	.zero		1


	//   ....[118]....
        /*07ec*/ 	.word	0x00009600
        /*07f0*/ 	.word	0x00000006
        /*07f4*/ 	.word	0x00000000
        /*07f8*/ 	.short	0x010a
        /*07fa*/ 	.byte	0x3f
	.zero		1


	//   ....[119]....
        /*07fc*/ 	.word	0x00009690
        /*0800*/ 	.word	0x00000009
        /*0804*/ 	.word	0x00000000
        /*0808*/ 	.short	0x010a
        /*080a*/ 	.byte	0x3f
	.zero		1


	//   ....[120]....
        /*080c*/ 	.word	0x00009720
        /*0810*/ 	.word	0x00000006
        /*0814*/ 	.word	0x00000000
        /*0818*/ 	.short	0x010a
        /*081a*/ 	.byte	0x3f
	.zero		1


	//   ....[121]....
        /*081c*/ 	.word	0x000097b0
        /*0820*/ 	.word	0x00000009
        /*0824*/ 	.word	0x00000000
        /*0828*/ 	.short	0x010a
        /*082a*/ 	.byte	0x3f
	.zero		1


	//   ....[122]....
        /*082c*/ 	.word	0x00009840
        /*0830*/ 	.word	0x00000006
        /*0834*/ 	.word	0x00000000
        /*0838*/ 	.short	0x010a
        /*083a*/ 	.byte	0x3f
	.zero		1


	//   ....[123]....
        /*083c*/ 	.word	0x000098d0
        /*0840*/ 	.word	0x00000009
        /*0844*/ 	.word	0x00000000
        /*0848*/ 	.short	0x010a
        /*084a*/ 	.byte	0x3f
	.zero		1


	//   ....[124]....
        /*084c*/ 	.word	0x00009960
        /*0850*/ 	.word	0x00000006
        /*0854*/ 	.word	0x00000000
        /*0858*/ 	.short	0x010a
        /*085a*/ 	.byte	0x3f
	.zero		1


	//   ....[125]....
        /*085c*/ 	.word	0x000099f0
        /*0860*/ 	.word	0x00000009
        /*0864*/ 	.word	0x00000000
        /*0868*/ 	.short	0x010a
        /*086a*/ 	.byte	0x3f
	.zero		1


	//   ....[126]....
        /*086c*/ 	.word	0x00009a80
        /*0870*/ 	.word	0x00000006
        /*0874*/ 	.word	0x00000000
        /*0878*/ 	.short	0x010a
        /*087a*/ 	.byte	0x3f
	.zero		1


	//   ....[127]....
        /*087c*/ 	.word	0x00009b10
        /*0880*/ 	.word	0x00000009
        /*0884*/ 	.word	0x00000000
        /*0888*/ 	.short	0x010a
        /*088a*/ 	.byte	0x3f
	.zero		1


	//   ....[128]....
        /*088c*/ 	.word	0x00009ba0
        /*0890*/ 	.word	0x00000006
        /*0894*/ 	.word	0x00000000
        /*0898*/ 	.short	0x010a
        /*089a*/ 	.byte	0x3f
	.zero		1


	//   ....[129]....
        /*089c*/ 	.word	0x00009c30
        /*08a0*/ 	.word	0x00000009
        /*08a4*/ 	.word	0x00000000
        /*08a8*/ 	.short	0x010a
        /*08aa*/ 	.byte	0x3f
	.zero		1


	//   ....[130]....
        /*08ac*/ 	.word	0x00009cc0
        /*08b0*/ 	.word	0x00000006
        /*08b4*/ 	.word	0x00000000
        /*08b8*/ 	.short	0x010a
        /*08ba*/ 	.byte	0x3f
	.zero		1


	//   ....[131]....
        /*08bc*/ 	.word	0x00009d50
        /*08c0*/ 	.word	0x00000009
        /*08c4*/ 	.word	0x00000000
        /*08c8*/ 	.short	0x010a
        /*08ca*/ 	.byte	0x3f
	.zero		1


	//   ....[132]....
        /*08cc*/ 	.word	0x00009de0
        /*08d0*/ 	.word	0x00000006
        /*08d4*/ 	.word	0x00000000
        /*08d8*/ 	.short	0x010a
        /*08da*/ 	.byte	0x3f
	.zero		1


	//   ....[133]....
        /*08dc*/ 	.word	0x00009e70
        /*08e0*/ 	.word	0x00000009
        /*08e4*/ 	.word	0x00000000
        /*08e8*/ 	.short	0x010a
        /*08ea*/ 	.byte	0x3f
	.zero		1


	//   ....[134]....
        /*08ec*/ 	.word	0x00009f00
        /*08f0*/ 	.word	0x00000006
        /*08f4*/ 	.word	0x00000000
        /*08f8*/ 	.short	0x010a
        /*08fa*/ 	.byte	0x3f
	.zero		1


	//   ....[135]....
        /*08fc*/ 	.word	0x00009f90
        /*0900*/ 	.word	0x00000009
        /*0904*/ 	.word	0x00000000
        /*0908*/ 	.short	0x010a
        /*090a*/ 	.byte	0x3f
	.zero		1


	//   ....[136]....
        /*090c*/ 	.word	0x0000a020
        /*0910*/ 	.word	0x00000006
        /*0914*/ 	.word	0x00000000
        /*0918*/ 	.short	0x010a
        /*091a*/ 	.byte	0x3f
	.zero		1


	//   ....[137]....
        /*091c*/ 	.word	0x0000a0b0
        /*0920*/ 	.word	0x00000009
        /*0924*/ 	.word	0x00000000
        /*0928*/ 	.short	0x010a
        /*092a*/ 	.byte	0x3f
	.zero		1


	//   ....[138]....
        /*092c*/ 	.word	0x0000a140
        /*0930*/ 	.word	0x00000008
        /*0934*/ 	.word	0x00000000
        /*0938*/ 	.short	0x010a
        /*093a*/ 	.byte	0x3f
	.zero		1


	//   ....[139]....
        /*093c*/ 	.word	0x0000a1d0
        /*0940*/ 	.word	0x0000000b
        /*0944*/ 	.word	0x00000000
        /*0948*/ 	.short	0x010a
        /*094a*/ 	.byte	0x3f
	.zero		1


	//   ....[140]....
        /*094c*/ 	.word	0x0000a260
        /*0950*/ 	.word	0x00000003
        /*0954*/ 	.word	0x00000000
        /*0958*/ 	.short	0x010a
        /*095a*/ 	.byte	0x3f
	.zero		1


	//   ....[141]....
        /*095c*/ 	.word	0x0000a2d0
        /*0960*/ 	.word	0x0000000f
        /*0964*/ 	.word	0xfffffff8
        /*0968*/ 	.short	0x010a
        /*096a*/ 	.byte	0x3f
	.zero		1


	//   ....[142]....
        /*096c*/ 	.word	0x0000a330
        /*0970*/ 	.word	0x0000000f
        /*0974*/ 	.word	0x00000000
        /*0978*/ 	.short	0x010a
        /*097a*/ 	.byte	0x3f
	.zero		1


	//   ....[143]....
        /*097c*/ 	.word	0x0000a390
        /*0980*/ 	.word	0x00000010
        /*0984*/ 	.word	0x00000000
        /*0988*/ 	.short	0x010a
        /*098a*/ 	.byte	0x3f
	.zero		1


	//   ....[144]....
        /*098c*/ 	.word	0x0000a3f0
        /*0990*/ 	.word	0x0000000f
        /*0994*/ 	.word	0x00000008
        /*0998*/ 	.short	0x010a
        /*099a*/ 	.byte	0x3f
	.zero		1


	//   ....[145]....
        /*099c*/ 	.word	0x0000a4c0
        /*09a0*/ 	.word	0x00000013
        /*09a4*/ 	.word	0x00000148
        /*09a8*/ 	.short	0x010a
        /*09aa*/ 	.byte	0x3f
	.zero		1


	//   ....[146]....
        /*09ac*/ 	.word	0x0000a5a0
        /*09b0*/ 	.word	0x00000005
        /*09b4*/ 	.word	0x00000000
        /*09b8*/ 	.short	0x010a
        /*09ba*/ 	.byte	0x3f
	.zero		1


	//   ....[147]....
        /*09bc*/ 	.word	0x0000a5f0
        /*09c0*/ 	.word	0x00000007
        /*09c4*/ 	.word	0x00000000
        /*09c8*/ 	.short	0x010a
        /*09ca*/ 	.byte	0x3f
	.zero		1


	//   ....[148]....
        /*09cc*/ 	.word	0x0000a640
        /*09d0*/ 	.word	0x00000006
        /*09d4*/ 	.word	0x00000000
        /*09d8*/ 	.short	0x010a
        /*09da*/ 	.byte	0x3f
	.zero		1


	//   ....[149]....
        /*09dc*/ 	.word	0x0000a690
        /*09e0*/ 	.word	0x00000009
        /*09e4*/ 	.word	0x00000000
        /*09e8*/ 	.short	0x010a
        /*09ea*/ 	.byte	0x3f
	.zero		1


	//   ....[150]....
        /*09ec*/ 	.word	0x0000a6e0
        /*09f0*/ 	.word	0x00000006
        /*09f4*/ 	.word	0x00000000
        /*09f8*/ 	.short	0x010a
        /*09fa*/ 	.byte	0x3f
	.zero		1


	//   ....[151]....
        /*09fc*/ 	.word	0x0000a730
        /*0a00*/ 	.word	0x00000009
        /*0a04*/ 	.word	0x00000000
        /*0a08*/ 	.short	0x010a
        /*0a0a*/ 	.byte	0x3f
	.zero		1


	//   ....[152]....
        /*0a0c*/ 	.word	0x0000a780
        /*0a10*/ 	.word	0x00000006
        /*0a14*/ 	.word	0x00000000
        /*0a18*/ 	.short	0x010a
        /*0a1a*/ 	.byte	0x3f
	.zero		1


	//   ....[153]....
        /*0a1c*/ 	.word	0x0000a7d0
        /*0a20*/ 	.word	0x00000009
        /*0a24*/ 	.word	0x00000000
        /*0a28*/ 	.short	0x010a
        /*0a2a*/ 	.byte	0x3f
	.zero		1


	//   ....[154]....
        /*0a2c*/ 	.word	0x0000a820
        /*0a30*/ 	.word	0x00000006
        /*0a34*/ 	.word	0x00000000
        /*0a38*/ 	.short	0x010a
        /*0a3a*/ 	.byte	0x3f
	.zero		1


	//   ....[155]....
        /*0a3c*/ 	.word	0x0000a870
        /*0a40*/ 	.word	0x00000009
        /*0a44*/ 	.word	0x00000000
        /*0a48*/ 	.short	0x010a
        /*0a4a*/ 	.byte	0x3f
	.zero		1


	//   ....[156]....
        /*0a4c*/ 	.word	0x0000a8c0
        /*0a50*/ 	.word	0x00000006
        /*0a54*/ 	.word	0x00000000
        /*0a58*/ 	.short	0x010a
        /*0a5a*/ 	.byte	0x3f
	.zero		1


	//   ....[157]....
        /*0a5c*/ 	.word	0x0000a910
        /*0a60*/ 	.word	0x00000009
        /*0a64*/ 	.word	0x00000000
        /*0a68*/ 	.short	0x010a
        /*0a6a*/ 	.byte	0x3f
	.zero		1


	//   ....[158]....
        /*0a6c*/ 	.word	0x0000a960
        /*0a70*/ 	.word	0x00000006
        /*0a74*/ 	.word	0x00000000
        /*0a78*/ 	.short	0x010a
        /*0a7a*/ 	.byte	0x3f
	.zero		1


	//   ....[159]....
        /*0a7c*/ 	.word	0x0000a9b0
        /*0a80*/ 	.word	0x00000009
        /*0a84*/ 	.word	0x00000000
        /*0a88*/ 	.short	0x010a
        /*0a8a*/ 	.byte	0x3f
	.zero		1


	//   ....[160]....
        /*0a8c*/ 	.word	0x0000aa00
        /*0a90*/ 	.word	0x00000006
        /*0a94*/ 	.word	0x00000000
        /*0a98*/ 	.short	0x010a
        /*0a9a*/ 	.byte	0x3f
	.zero		1


	//   ....[161]....
        /*0a9c*/ 	.word	0x0000aa50
        /*0aa0*/ 	.word	0x00000009
        /*0aa4*/ 	.word	0x00000000
        /*0aa8*/ 	.short	0x010a
        /*0aaa*/ 	.byte	0x3f
	.zero		1


	//   ....[162]....
        /*0aac*/ 	.word	0x0000aaa0
        /*0ab0*/ 	.word	0x00000006
        /*0ab4*/ 	.word	0x00000000
        /*0ab8*/ 	.short	0x010a
        /*0aba*/ 	.byte	0x3f
	.zero		1


	//   ....[163]....
        /*0abc*/ 	.word	0x0000aaf0
        /*0ac0*/ 	.word	0x00000009
        /*0ac4*/ 	.word	0x00000000
        /*0ac8*/ 	.short	0x010a
        /*0aca*/ 	.byte	0x3f
	.zero		1


	//   ....[164]....
        /*0acc*/ 	.word	0x0000ab40
        /*0ad0*/ 	.word	0x00000006
        /*0ad4*/ 	.word	0x00000000
        /*0ad8*/ 	.short	0x010a
        /*0ada*/ 	.byte	0x3f
	.zero		1


	//   ....[165]....
        /*0adc*/ 	.word	0x0000ab90
        /*0ae0*/ 	.word	0x00000009
        /*0ae4*/ 	.word	0x00000000
        /*0ae8*/ 	.short	0x010a
        /*0aea*/ 	.byte	0x3f
	.zero		1


	//   ....[166]....
        /*0aec*/ 	.word	0x0000abe0
        /*0af0*/ 	.word	0x00000006
        /*0af4*/ 	.word	0x00000000
        /*0af8*/ 	.short	0x010a
        /*0afa*/ 	.byte	0x3f
	.zero		1


	//   ....[167]....
        /*0afc*/ 	.word	0x0000ac30
        /*0b00*/ 	.word	0x00000009
        /*0b04*/ 	.word	0x00000000
        /*0b08*/ 	.short	0x010a
        /*0b0a*/ 	.byte	0x3f
	.zero		1


	//   ....[168]....
        /*0b0c*/ 	.word	0x0000ac80
        /*0b10*/ 	.word	0x00000006
        /*0b14*/ 	.word	0x00000000
        /*0b18*/ 	.short	0x010a
        /*0b1a*/ 	.byte	0x3f
	.zero		1


	//   ....[169]....
        /*0b1c*/ 	.word	0x0000acd0
        /*0b20*/ 	.word	0x00000009
        /*0b24*/ 	.word	0x00000000
        /*0b28*/ 	.short	0x010a
        /*0b2a*/ 	.byte	0x3f
	.zero		1


	//   ....[170]....
        /*0b2c*/ 	.word	0x0000ad20
        /*0b30*/ 	.word	0x00000006
        /*0b34*/ 	.word	0x00000000
        /*0b38*/ 	.short	0x010a
        /*0b3a*/ 	.byte	0x3f
	.zero		1


	//   ....[171]....
        /*0b3c*/ 	.word	0x0000ad70
        /*0b40*/ 	.word	0x00000009
        /*0b44*/ 	.word	0x00000000
        /*0b48*/ 	.short	0x010a
        /*0b4a*/ 	.byte	0x3f
	.zero		1


	//   ....[172]....
        /*0b4c*/ 	.word	0x0000adc0
        /*0b50*/ 	.word	0x00000006
        /*0b54*/ 	.word	0x00000000
        /*0b58*/ 	.short	0x010a
        /*0b5a*/ 	.byte	0x3f
	.zero		1


	//   ....[173]....
        /*0b5c*/ 	.word	0x0000ae10
        /*0b60*/ 	.word	0x00000009
        /*0b64*/ 	.word	0x00000000
        /*0b68*/ 	.short	0x010a
        /*0b6a*/ 	.byte	0x3f
	.zero		1


	//   ....[174]....
        /*0b6c*/ 	.word	0x0000ae60
        /*0b70*/ 	.word	0x00000006
        /*0b74*/ 	.word	0x00000000
        /*0b78*/ 	.short	0x010a
        /*0b7a*/ 	.byte	0x3f
	.zero		1


	//   ....[175]....
        /*0b7c*/ 	.word	0x0000aeb0
        /*0b80*/ 	.word	0x00000009
        /*0b84*/ 	.word	0x00000000
        /*0b88*/ 	.short	0x010a
        /*0b8a*/ 	.byte	0x3f
	.zero		1


	//   ....[176]....
        /*0b8c*/ 	.word	0x0000af00
        /*0b90*/ 	.word	0x00000006
        /*0b94*/ 	.word	0x00000000
        /*0b98*/ 	.short	0x010a
        /*0b9a*/ 	.byte	0x3f
	.zero		1


	//   ....[177]....
        /*0b9c*/ 	.word	0x0000af50
        /*0ba0*/ 	.word	0x00000009
        /*0ba4*/ 	.word	0x00000000
        /*0ba8*/ 	.short	0x010a
        /*0baa*/ 	.byte	0x3f
	.zero		1


	//   ....[178]....
        /*0bac*/ 	.word	0x0000afa0
        /*0bb0*/ 	.word	0x00000006
        /*0bb4*/ 	.word	0x00000000
        /*0bb8*/ 	.short	0x010a
        /*0bba*/ 	.byte	0x3f
	.zero		1


	//   ....[179]....
        /*0bbc*/ 	.word	0x0000aff0
        /*0bc0*/ 	.word	0x00000009
        /*0bc4*/ 	.word	0x00000000
        /*0bc8*/ 	.short	0x010a
        /*0bca*/ 	.byte	0x3f
	.zero		1


	//   ....[180]....
        /*0bcc*/ 	.word	0x0000b040
        /*0bd0*/ 	.word	0x00000006
        /*0bd4*/ 	.word	0x00000000
        /*0bd8*/ 	.short	0x010a
        /*0bda*/ 	.byte	0x3f
	.zero		1


	//   ....[181]....
        /*0bdc*/ 	.word	0x0000b090
        /*0be0*/ 	.word	0x00000009
        /*0be4*/ 	.word	0x00000000
        /*0be8*/ 	.short	0x010a
        /*0bea*/ 	.byte	0x3f
	.zero		1


	//   ....[182]....
        /*0bec*/ 	.word	0x0000b0e0
        /*0bf0*/ 	.word	0x00000006
        /*0bf4*/ 	.word	0x00000000
        /*0bf8*/ 	.short	0x010a
        /*0bfa*/ 	.byte	0x3f
	.zero		1


	//   ....[183]....
        /*0bfc*/ 	.word	0x0000b130
        /*0c00*/ 	.word	0x00000009
        /*0c04*/ 	.word	0x00000000
        /*0c08*/ 	.short	0x010a
        /*0c0a*/ 	.byte	0x3f
	.zero		1


	//   ....[184]....
        /*0c0c*/ 	.word	0x0000b180
        /*0c10*/ 	.word	0x00000008
        /*0c14*/ 	.word	0x00000000
        /*0c18*/ 	.short	0x010a
        /*0c1a*/ 	.byte	0x3f
	.zero		1


	//   ....[185]....
        /*0c1c*/ 	.word	0x0000b1d0
        /*0c20*/ 	.word	0x0000000b
        /*0c24*/ 	.word	0x00000000
        /*0c28*/ 	.short	0x010a
        /*0c2a*/ 	.byte	0x3f
	.zero		1


	//----- nvinfo : EIATTR_NUM_MBARRIERS
	.align		4
.L_28:
        /*0c2c*/ 	.byte	0x03, 0x38
        /*0c2e*/ 	.short	0x0058


	//----- nvinfo : EIATTR_EXIT_INSTR_OFFSETS
	.align		4
        /*0c30*/ 	.byte	0x04, 0x1c
        /*0c32*/ 	.short	(.L_30 - .L_29)


	//   ....[0]....
.L_29:
        /*0c34*/ 	.word	0x00001620


	//   ....[1]....
        /*0c38*/ 	.word	0x00001680


	//   ....[2]....
        /*0c3c*/ 	.word	0x00007e50


	//   ....[3]....
        /*0c40*/ 	.word	0x00007e80


	//   ....[4]....
        /*0c44*/ 	.word	0x0000a2b0


	//----- nvinfo : EIATTR_MAX_THREADS
	.align		4
.L_30:
        /*0c48*/ 	.byte	0x04, 0x05
        /*0c4a*/ 	.short	(.L_32 - .L_31)
.L_31:
        /*0c4c*/ 	.word	0x00000180
        /*0c50*/ 	.word	0x00000001
        /*0c54*/ 	.word	0x00000001


	//----- nvinfo : EIATTR_CRS_STACK_SIZE
	.align		4
.L_32:
        /*0c58*/ 	.byte	0x04, 0x1e
        /*0c5a*/ 	.short	(.L_34 - .L_33)
.L_33:
        /*0c5c*/ 	.word	0x00000000


	//----- nvinfo : EIATTR_CBANK_PARAM_SIZE
	.align		4
.L_34:
        /*0c60*/ 	.byte	0x03, 0x19
        /*0c62*/ 	.short	0x0470


	//----- nvinfo : EIATTR_PARAM_CBANK
	.align		4
        /*0c64*/ 	.byte	0x04, 0x0a
        /*0c66*/ 	.short	(.L_36 - .L_35)
	.align		4
.L_35:
        /*0c68*/ 	.word	index@(.nv.constant0._ZN7cutlass13device_kernelINS_4gemm6kernel13GemmUniversalIN4cute5tupleIJiiiiEEENS1_10collective13CollectiveMmaINS1_37MainloopSm90TmaGmmaWarpSpecializedFP8ILi41ENS5_IJNS4_1CILi1EEESB_SB_EEENS1_32KernelTmaWarpSpecializedPingpongEEENS5_IJNSA_ILi64EEENSA_ILi112EEENSA_ILi32EEEEEENS_12float_e4m3_tENS5_IJlSB_lEEESJ_SK_NS4_8TiledMMAINS4_8MMA_AtomIJNS4_4SM904GMMA30MMA_64x16x32_F32E4M3E4M3_SS_TNILNSO_7ScaleInE1ELSQ_1EEEEEENS4_6LayoutISC_NS5_IJNSA_ILi0EEESU_SU_EEEEENS5_IJNS4_10UnderscoreESX_SX_EEEEENS4_13SM90_TMA_LOADENS4_14ComposedLayoutINS4_7SwizzleILi1ELi4ELi3EEENS4_18smem_ptr_flag_bitsILi8EEENST_INS5_IJNSA_ILi8EEESH_EEENS5_IJSH_SB_EEEEEEEvNS4_8identityES10_S1A_vS1B_EENS_8epilogue10collective6detail29Sm90TmaWarpSpecializedAdapterINS1E_15DefaultEpilogueISJ_SK_SK_NS1D_6thread17LinearCombinationISJ_Li1EffLNS1I_9ScaleType4KindE0ELNS_15FloatRoundStyleE2ESJ_EENS1_15EpilogueDefaultEEEEEvvEEEEvNT_6ParamsE)
        /*0c6c*/ 	.short	0x0210
        /*0c6e*/ 	.short	0x0470


	//----- nvinfo : EIATTR_SW_WAR
	.align		4
.L_36:
        /*0c70*/ 	.byte	0x04, 0x36
        /*0c72*/ 	.short	(.L_38 - .L_37)
.L_37:
        /*0c74*/ 	.word	0x00000008
.L_38:


//--------------------- .nv.callgraph             --------------------------
	.section	.nv.callgraph,"",@"SHT_CUDA_CALLGRAPH"
	.align	4
	.sectionentsize	8
	.align		4
        /*0000*/ 	.word	0x00000000
	.align		4
        /*0004*/ 	.word	0xffffffff
	.align		4
        /*0008*/ 	.word	0x00000000
	.align		4
        /*000c*/ 	.word	0xfffffffe
	.align		4
        /*0010*/ 	.word	0x00000000
	.align		4
        /*0014*/ 	.word	0xfffffffd
	.align		4
        /*0018*/ 	.word	0x00000000
	.align		4
        /*001c*/ 	.word	0xfffffffc


//--------------------- .nv.constant4             --------------------------
	.section	.nv.constant4,"a",@progbits
	.align	8
	.align		8
.nv.constant4:
        /*0000*/ 	.dword	_ZN39_INTERNAL_cfab2c34_4_k_cu_4079356c_51554cuda3std3__45__cpo5beginE
	.align		8
        /*0008*/ 	.dword	_ZN39_INTERNAL_cfab2c34_4_k_cu_4079356c_51554cuda3std3__45__cpo3endE
	.align		8
        /*0010*/ 	.dword	_ZN39_INTERNAL_cfab2c34_4_k_cu_4079356c_51554cuda3std3__45__cpo6cbeginE
	.align		8
        /*0018*/ 	.dword	_ZN39_INTERNAL_cfab2c34_4_k_cu_4079356c_51554cuda3std3__45__cpo4cendE
	.align		8
        /*0020*/ 	.dword	_ZN39_INTERNAL_cfab2c34_4_k_cu_4079356c_51554cuda3std3__441_GLOBAL__N__cfab2c34_4_k_cu_4079356c_51556ignoreE
	.align		8
        /*0028*/ 	.dword	_ZN39_INTERNAL_cfab2c34_4_k_cu_4079356c_51554cuda3std3__419piecewise_constructE
	.align		8
        /*0030*/ 	.dword	_ZN39_INTERNAL_cfab2c34_4_k_cu_4079356c_51554cuda3std3__48in_placeE
	.align		8
        /*0038*/ 	.dword	_ZN39_INTERNAL_cfab2c34_4_k_cu_4079356c_51554cuda3std6ranges3__45__cpo4swapE
	.align		8
        /*0040*/ 	.dword	_ZN39_INTERNAL_cfab2c34_4_k_cu_4079356c_51554cuda3std6ranges3__45__cpo9iter_moveE
	.align		8
        /*0048*/ 	.dword	_ZN39_INTERNAL_cfab2c34_4_k_cu_4079356c_51554cute7productE
	.align		8
        /*0050*/ 	.dword	_ZN39_INTERNAL_cfab2c34_4_k_cu_4079356c_51554cute1_E


//--------------------- .text._ZN7cutlass13device_kernelINS_4gemm6kernel13GemmUniversalIN4cute5tupleIJiiiiEEENS1_10collective13CollectiveMmaINS1_37MainloopSm90TmaGmmaWarpSpecializedFP8ILi41ENS5_IJNS4_1CILi1EEESB_SB_EEENS1_32KernelTmaWarpSpecializedPingpongEEENS5_IJNSA_ILi64EEENSA_ILi112EEENSA_ILi32EEEEEENS_12float_e4m3_tENS5_IJlSB_lEEESJ_SK_NS4_8TiledMMAINS4_8MMA_AtomIJNS4_4SM904GMMA30MMA_64x16x32_F32E4M3E4M3_SS_TNILNSO_7ScaleInE1ELSQ_1EEEEEENS4_6LayoutISC_NS5_IJNSA_ILi0EEESU_SU_EEEEENS5_IJNS4_10UnderscoreESX_SX_EEEEENS4_13SM90_TMA_LOADENS4_14ComposedLayoutINS4_7SwizzleILi1ELi4ELi3EEENS4_18smem_ptr_flag_bitsILi8EEENST_INS5_IJNSA_ILi8EEESH_EEENS5_IJSH_SB_EEEEEEEvNS4_8identityES10_S1A_vS1B_EENS_8epilogue10collective6detail29Sm90TmaWarpSpecializedAdapterINS1E_15DefaultEpilogueISJ_SK_SK_NS1D_6thread17LinearCombinationISJ_Li1EffLNS1I_9ScaleType4KindE0ELNS_15FloatRoundStyleE2ESJ_EENS1_15EpilogueDefaultEEEEEvvEEEEvNT_6ParamsE --------------------------
	.section	.text._ZN7cutlass13device_kernelINS_4gemm6kernel13GemmUniversalIN4cute5tupleIJiiiiEEENS1_10collective13CollectiveMmaINS1_37MainloopSm90TmaGmmaWarpSpecializedFP8ILi41ENS5_IJNS4_1CILi1EEESB_SB_EEENS1_32KernelTmaWarpSpecializedPingpongEEENS5_IJNSA_ILi64EEENSA_ILi112EEENSA_ILi32EEEEEENS_12float_e4m3_tENS5_IJlSB_lEEESJ_SK_NS4_8TiledMMAINS4_8MMA_AtomIJNS4_4SM904GMMA30MMA_64x16x32_F32E4M3E4M3_SS_TNILNSO_7ScaleInE1ELSQ_1EEEEEENS4_6LayoutISC_NS5_IJNSA_ILi0EEESU_SU_EEEEENS5_IJNS4_10UnderscoreESX_SX_EEEEENS4_13SM90_TMA_LOADENS4_14ComposedLayoutINS4_7SwizzleILi1ELi4ELi3EEENS4_18smem_ptr_flag_bitsILi8EEENST_INS5_IJNSA_ILi8EEESH_EEENS5_IJSH_SB_EEEEEEEvNS4_8identityES10_S1A_vS1B_EENS_8epilogue10collective6detail29Sm90TmaWarpSpecializedAdapterINS1E_15DefaultEpilogueISJ_SK_SK_NS1D_6thread17LinearCombinationISJ_Li1EffLNS1I_9ScaleType4KindE0ELNS_15FloatRoundStyleE2ESJ_EENS1_15EpilogueDefaultEEEEEvvEEEEvNT_6ParamsE,"ax",@progbits
	.align	128
.text._ZN7cutlass13device_kernelINS_4gemm6kernel13GemmUniversalIN4cute5tupleIJiiiiEEENS1_10collective13CollectiveMmaINS1_37MainloopSm90TmaGmmaWarpSpecializedFP8ILi41ENS5_IJNS4_1CILi1EEESB_SB_EEENS1_32KernelTmaWarpSpecializedPingpongEEENS5_IJNSA_ILi64EEENSA_ILi112EEENSA_ILi32EEEEEENS_12float_e4m3_tENS5_IJlSB_lEEESJ_SK_NS4_8TiledMMAINS4_8MMA_AtomIJNS4_4SM904GMMA30MMA_64x16x32_F32E4M3E4M3_SS_TNILNSO_7ScaleInE1ELSQ_1EEEEEENS4_6LayoutISC_NS5_IJNSA_ILi0EEESU_SU_EEEEENS5_IJNS4_10UnderscoreESX_SX_EEEEENS4_13SM90_TMA_LOADENS4_14ComposedLayoutINS4_7SwizzleILi1ELi4ELi3EEENS4_18smem_ptr_flag_bitsILi8EEENST_INS5_IJNSA_ILi8EEESH_EEENS5_IJSH_SB_EEEEEEEvNS4_8identityES10_S1A_vS1B_EENS_8epilogue10collective6detail29Sm90TmaWarpSpecializedAdapterINS1E_15DefaultEpilogueISJ_SK_SK_NS1D_6thread17LinearCombinationISJ_Li1EffLNS1I_9ScaleType4KindE0ELNS_15FloatRoundStyleE2ESJ_EENS1_15EpilogueDefaultEEEEEvvEEEEvNT_6ParamsE:
        .type           _ZN7cutlass13device_kernelINS_4gemm6kernel13GemmUniversalIN4cute5tupleIJiiiiEEENS1_10collective13CollectiveMmaINS1_37MainloopSm90TmaGmmaWarpSpecializedFP8ILi41ENS5_IJNS4_1CILi1EEESB_SB_EEENS1_32KernelTmaWarpSpecializedPingpongEEENS5_IJNSA_ILi64EEENSA_ILi112EEENSA_ILi32EEEEEENS_12float_e4m3_tENS5_IJlSB_lEEESJ_SK_NS4_8TiledMMAINS4_8MMA_AtomIJNS4_4SM904GMMA30MMA_64x16x32_F32E4M3E4M3_SS_TNILNSO_7ScaleInE1ELSQ_1EEEEEENS4_6LayoutISC_NS5_IJNSA_ILi0EEESU_SU_EEEEENS5_IJNS4_10UnderscoreESX_SX_EEEEENS4_13SM90_TMA_LOADENS4_14ComposedLayoutINS4_7SwizzleILi1ELi4ELi3EEENS4_18smem_ptr_flag_bitsILi8EEENST_INS5_IJNSA_ILi8EEESH_EEENS5_IJSH_SB_EEEEEEEvNS4_8identityES10_S1A_vS1B_EENS_8epilogue10collective6detail29Sm90TmaWarpSpecializedAdapterINS1E_15DefaultEpilogueISJ_SK_SK_NS1D_6thread17LinearCombinationISJ_Li1EffLNS1I_9ScaleType4KindE0ELNS_15FloatRoundStyleE2ESJ_EENS1_15EpilogueDefaultEEEEEvvEEEEvNT_6ParamsE,@function
        .size           _ZN7cutlass13device_kernelINS_4gemm6kernel13GemmUniversalIN4cute5tupleIJiiiiEEENS1_10collective13CollectiveMmaINS1_37MainloopSm90TmaGmmaWarpSpecializedFP8ILi41ENS5_IJNS4_1CILi1EEESB_SB_EEENS1_32KernelTmaWarpSpecializedPingpongEEENS5_IJNSA_ILi64EEENSA_ILi112EEENSA_ILi32EEEEEENS_12float_e4m3_tENS5_IJlSB_lEEESJ_SK_NS4_8TiledMMAINS4_8MMA_AtomIJNS4_4SM904GMMA30MMA_64x16x32_F32E4M3E4M3_SS_TNILNSO_7ScaleInE1ELSQ_1EEEEEENS4_6LayoutISC_NS5_IJNSA_ILi0EEESU_SU_EEEEENS5_IJNS4_10UnderscoreESX_SX_EEEEENS4_13SM90_TMA_LOADENS4_14ComposedLayoutINS4_7SwizzleILi1ELi4ELi3EEENS4_18smem_ptr_flag_bitsILi8EEENST_INS5_IJNSA_ILi8EEESH_EEENS5_IJSH_SB_EEEEEEEvNS4_8identityES10_S1A_vS1B_EENS_8epilogue10collective6detail29Sm90TmaWarpSpecializedAdapterINS1E_15DefaultEpilogueISJ_SK_SK_NS1D_6thread17LinearCombinationISJ_Li1EffLNS1I_9ScaleType4KindE0ELNS_15FloatRoundStyleE2ESJ_EENS1_15EpilogueDefaultEEEEEvvEEEEvNT_6ParamsE,(.L_x_263 - _ZN7cutlass13device_kernelINS_4gemm6kernel13GemmUniversalIN4cute5tupleIJiiiiEEENS1_10collective13CollectiveMmaINS1_37MainloopSm90TmaGmmaWarpSpecializedFP8ILi41ENS5_IJNS4_1CILi1EEESB_SB_EEENS1_32KernelTmaWarpSpecializedPingpongEEENS5_IJNSA_ILi64EEENSA_ILi112EEENSA_ILi32EEEEEENS_12float_e4m3_tENS5_IJlSB_lEEESJ_SK_NS4_8TiledMMAINS4_8MMA_AtomIJNS4_4SM904GMMA30MMA_64x16x32_F32E4M3E4M3_SS_TNILNSO_7ScaleInE1ELSQ_1EEEEEENS4_6LayoutISC_NS5_IJNSA_ILi0EEESU_SU_EEEEENS5_IJNS4_10UnderscoreESX_SX_EEEEENS4_13SM90_TMA_LOADENS4_14ComposedLayoutINS4_7SwizzleILi1ELi4ELi3EEENS4_18smem_ptr_flag_bitsILi8EEENST_INS5_IJNSA_ILi8EEESH_EEENS5_IJSH_SB_EEEEEEEvNS4_8identityES10_S1A_vS1B_EENS_8epilogue10collective6detail29Sm90TmaWarpSpecializedAdapterINS1E_15DefaultEpilogueISJ_SK_SK_NS1D_6thread17LinearCombinationISJ_Li1EffLNS1I_9ScaleType4KindE0ELNS_15FloatRoundStyleE2ESJ_EENS1_15EpilogueDefaultEEEEEvvEEEEvNT_6ParamsE)
        .other          _ZN7cutlass13device_kernelINS_4gemm6kernel13GemmUniversalIN4cute5tupleIJiiiiEEENS1_10collective13CollectiveMmaINS1_37MainloopSm90TmaGmmaWarpSpecializedFP8ILi41ENS5_IJNS4_1CILi1EEESB_SB_EEENS1_32KernelTmaWarpSpecializedPingpongEEENS5_IJNSA_ILi64EEENSA_ILi112EEENSA_ILi32EEEEEENS_12float_e4m3_tENS5_IJlSB_lEEESJ_SK_NS4_8TiledMMAINS4_8MMA_AtomIJNS4_4SM904GMMA30MMA_64x16x32_F32E4M3E4M3_SS_TNILNSO_7ScaleInE1ELSQ_1EEEEEENS4_6LayoutISC_NS5_IJNSA_ILi0EEESU_SU_EEEEENS5_IJNS4_10UnderscoreESX_SX_EEEEENS4_13SM90_TMA_LOADENS4_14ComposedLayoutINS4_7SwizzleILi1ELi4ELi3EEENS4_18smem_ptr_flag_bitsILi8EEENST_INS5_IJNSA_ILi8EEESH_EEENS5_IJSH_SB_EEEEEEEvNS4_8identityES10_S1A_vS1B_EENS_8epilogue10collective6detail29Sm90TmaWarpSpecializedAdapterINS1E_15DefaultEpilogueISJ_SK_SK_NS1D_6thread17LinearCombinationISJ_Li1EffLNS1I_9ScaleType4KindE0ELNS_15FloatRoundStyleE2ESJ_EENS1_15EpilogueDefaultEEEEEvvEEEEvNT_6ParamsE,@"STO_CUDA_ENTRY STV_DEFAULT"
_ZN7cutlass13device_kernelINS_4gemm6kernel13GemmUniversalIN4cute5tupleIJiiiiEEENS1_10collective13CollectiveMmaINS1_37MainloopSm90TmaGmmaWarpSpecializedFP8ILi41ENS5_IJNS4_1CILi1EEESB_SB_EEENS1_32KernelTmaWarpSpecializedPingpongEEENS5_IJNSA_ILi64EEENSA_ILi112EEENSA_ILi32EEEEEENS_12float_e4m3_tENS5_IJlSB_lEEESJ_SK_NS4_8TiledMMAINS4_8MMA_AtomIJNS4_4SM904GMMA30MMA_64x16x32_F32E4M3E4M3_SS_TNILNSO_7ScaleInE1ELSQ_1EEEEEENS4_6LayoutISC_NS5_IJNSA_ILi0EEESU_SU_EEEEENS5_IJNS4_10UnderscoreESX_SX_EEEEENS4_13SM90_TMA_LOADENS4_14ComposedLayoutINS4_7SwizzleILi1ELi4ELi3EEENS4_18smem_ptr_flag_bitsILi8EEENST_INS5_IJNSA_ILi8EEESH_EEENS5_IJSH_SB_EEEEEEEvNS4_8identityES10_S1A_vS1B_EENS_8epilogue10collective6detail29Sm90TmaWarpSpecializedAdapterINS1E_15DefaultEpilogueISJ_SK_SK_NS1D_6thread17LinearCombinationISJ_Li1EffLNS1I_9ScaleType4KindE0ELNS_15FloatRoundStyleE2ESJ_EENS1_15EpilogueDefaultEEEEEvvEEEEvNT_6ParamsE:
[----:B------:R-:W-:Y:S01]  /*0000*/  LDC R1, c[0x0][0x28] ;  /* 0x00000a00ff017b82 */ /* 0x000fe20000000800 */
[----:B------:R-:W0:Y:S01]  /*0010*/  S2R R11, SR_TID.X ;  /* 0x00000000000b7919 */ /* 0x000e220000002100 */
[----:B------:R-:W-:Y:S01]  /*0020*/  ELECT P0, URZ, PT ;  /* 0x00000000003f782f */ /* 0x000fe20003800000 */
[----:B------:R-:W-:Y:S01]  /*0030*/  BSSY B0, `(.L_x_0) ;  /* 0x000000f000007945 */ /* 0x000fe20003800000 */
[--C-:B0-----:R-:W-:Y:S02]  /*0040*/  SHF.R.U32.HI R0, RZ, 0x5, R11.reuse ;  /* 0x00000005ff007819 */ /* 0x101fe4000001160b */
[----:B------:R-:W-:-:S03]  /*0050*/  SHF.R.U32.HI R4, RZ, 0x7, R11 ;  /* 0x00000007ff047819 */ /* 0x000fc6000001160b */
[----:B------:R-:W0:Y:S04]  /*0060*/  SHFL.IDX PT, R2, R0, RZ, 0x1f ;  /* 0x00001fff00027589 */ /* 0x000e2800000e0000 */
[----:B------:R1:W2:Y:S01]  /*0070*/  SHFL.IDX PT, R5, R4, RZ, 0x1f ;  /* 0x00001fff04057589 */ /* 0x0002a200000e0000 */
[----:B0-----:R-:W-:-:S13]  /*0080*/  ISETP.NE.OR P0, PT, R2, RZ, !P0 ;  /* 0x000000ff0200720c */ /* 0x001fda0004705670 */
[----:B-12---:R-:W-:Y:S05]  /*0090*/  @P0 BRA `(.L_x_1) ;  /* 0x0000000000200947 */ /* 0x006fea0003800000 */
[----:B------:R-:W-:Y:S02]  /*00a0*/  ULDC.64 UR4, c[0x0][0x198] ;  /* 0x0000660000047ab9 */ /* 0x000fe40000000a00 */
[----:B------:R-:W-:Y:S02]  /*00b0*/  UIADD3 UR6, UP0, UR4, 0xf0, URZ ;  /* 0x000000f004067890 */ /* 0x000fe4000ff1e03f */
[----:B------:R-:W-:Y:S02]  /*00c0*/  UIADD3 UR4, UP1, UR4, 0x1f0, URZ ;  /* 0x000001f004047890 */ /* 0x000fe4000ff3e03f */
[----:B------:R-:W-:Y:S02]  /*00d0*/  UIADD3.X UR7, URZ, UR5, URZ, UP0, !UPT ;  /* 0x000000053f077290 */ /* 0x000fe400087fe43f */
[----:B------:R-:W-:-:S07]  /*00e0*/  UIADD3.X UR5, URZ, UR5, URZ, UP1, !UPT ;  /* 0x000000053f057290 */ /* 0x000fce0008ffe43f */
[----:B------:R0:W-:Y:S02]  /*00f0*/  UTMACCTL.PF [UR6] ;  /* 0x00000000060079b9 */ /* 0x0001e40008040000 */
[----:B------:R0:W-:Y:S02]  /*0100*/  UTMACCTL.PF [UR4] ;  /* 0x00000000040079b9 */ /* 0x0001e40008040000 */
[----:B0-----:R-:W-:Y:S01]  /*0110*/  NOP ;  /* 0x0000000000007918 */ /* 0x001fe20000000000 */
.L_x_1:
[----:B------:R-:W-:Y:S05]  /*0120*/  BSYNC B0 ;  /* 0x0000000000007941 */ /* 0x000fea0003800000 */
.L_x_0:
[----:B------:R-:W0:Y:S02]  /*0130*/  SHFL.IDX PT, R3, R0, RZ, 0x1f ;  /* 0x00001fff00037589 */ /* 0x000e2400000e0000 */
[----:B0-----:R-:W-:-:S13]  /*0140*/  ISETP.NE.AND P0, PT, R3, RZ, PT ;  /* 0x000000ff0300720c */ /* 0x001fda0003f05270 */
[----:B------:R-:W-:Y:S05]  /*0150*/  @P0 BRA `(.L_x_2) ;  /* 0x00000004008c0947 */ /* 0x000fea0003800000 */
[----:B------:R-:W-:Y:S01]  /*0160*/  ELECT P0, URZ, PT ;  /* 0x00000000003f782f */ /* 0x000fe20003800000 */
[----:B------:R-:W-:-:S12]  /*0170*/  BSSY B0, `(.L_x_2) ;  /* 0x0000061000007945 */ /* 0x000fd80003800000 */
[----:B------:R-:W-:Y:S05]  /*0180*/  @!P0 BRA `(.L_x_3) ;  /* 0x00000004007c8947 */ /* 0x000fea0003800000 */
[----:B------:R-:W0:Y:S01]  /*0190*/  S2UR UR8, SR_CgaCtaId ;  /* 0x00000000000879c3 */ /* 0x000e220000008800 */
[----:B------:R-:W-:Y:S01]  /*01a0*/  UMOV UR4, 0x400 ;  /* 0x0000040000047882 */ /* 0x000fe20000000000 */
[----:B------:R-:W-:Y:S01]  /*01b0*/  UMOV UR5, 0x1 ;  /* 0x0000000100057882 */ /* 0x000fe20000000000 */
[----:B------:R-:W-:Y:S02]  /*01c0*/  UMOV UR6, 0x80 ;  /* 0x0000008000067882 */ /* 0x000fe40000000000 */
[----:B------:R-:W-:-:S04]  /*01d0*/  UIADD3 UR6, -UR6, 0x100000, URZ ;  /* 0x0010000006067890 */ /* 0x000fc8000fffe13f */
[----:B------:R-:W-:Y:S02]  /*01e0*/  USHF.L.U32 UR7, UR6, 0xb, URZ ;  /* 0x0000000b06077899 */ /* 0x000fe4000800063f */
[----:B------:R-:W-:Y:S02]  /*01f0*/  USHF.L.U32 UR6, UR6, 0x1, URZ ;  /* 0x0000000106067899 */ /* 0x000fe4000800063f */
[----:B0-----:R-:W-:Y:S02]  /*0200*/  ULEA UR8, UR8, UR4, 0x18 ;  /* 0x0000000408087291 */ /* 0x001fe4000f8ec03f */
[----:B------:R-:W-:-:S04]  /*0210*/  UIADD3 UR4, -UR5, 0x100000, URZ ;  /* 0x0010000005047890 */ /* 0x000fc8000fffe13f */
[----:B------:R-:W-:Y:S02]  /*0220*/  USHF.L.U32 UR5, UR4, 0xb, URZ ;  /* 0x0000000b04057899 */ /* 0x000fe4000800063f */
[----:B------:R-:W-:Y:S01]  /*0230*/  USHF.L.U32 UR4, UR4, 0x1, URZ ;  /* 0x0000000104047899 */ /* 0x000fe2000800063f */
[----:B------:R-:W0:Y:S11]  /*0240*/  FENCE.VIEW.ASYNC.S ;  /* 0x00000000000073c6 */ /* 0x000e360000000000 */
[----:B0-----:R0:W1:Y:S01]  /*0250*/  SYNCS.EXCH.64 URZ, [UR8], UR4 ;  /* 0x00000004083f75b2 */ /* 0x0010620008000100 */
[----:B------:R0:W2:Y:S01]  /*0260*/  SYNCS.EXCH.64 URZ, [UR8+0x148], UR6 ;  /* 0x00014806083f75b2 */ /* 0x0000a20008000100 */
[----:B------:R0:W3:Y:S01]  /*0270*/  SYNCS.EXCH.64 URZ, [UR8+0x8], UR4 ;  /* 0x00000804083f75b2 */ /* 0x0000e20008000100 */
[----:B------:R0:W4:Y:S01]  /*0280*/  SYNCS.EXCH.64 URZ, [UR8+0x150], UR6 ;  /* 0x00015006083f75b2 */ /* 0x0001220008000100 */
[----:B------:R0:W0:Y:S01]  /*0290*/  SYNCS.EXCH.64 URZ, [UR8+0x10], UR4 ;  /* 0x00001004083f75b2 */ /* 0x0000220008000100 */
        /* <DEDUP_REMOVED lines=77> */
[----:B-1234-:R-:W-:Y:S01]  /*0770*/  NOP ;  /* 0x0000000000007918 */ /* 0x01efe20000000000 */
.L_x_3:
[----:B0-----:R-:W-:Y:S05]  /*0780*/  BSYNC B0 ;  /* 0x0000000000007941 */ /* 0x001fea0003800000 */
.L_x_2:
[----:B------:R-:W0:Y:S01]  /*0790*/  SHFL.IDX PT, R6, R0, RZ, 0x1f ;  /* 0x00001fff00067589 */ /* 0x000e2200000e0000 */
[----:B------:R-:W-:Y:S01]  /*07a0*/  ELECT P0, URZ, PT ;  /* 0x00000000003f782f */ /* 0x000fe20003800000 */
[----:B------:R-:W-:Y:S01]  /*07b0*/  NOP ;  /* 0x0000000000007918 */ /* 0x000fe20000000000 */
[----:B------:R-:W-:Y:S01]  /*07c0*/  ELECT P1, URZ, PT ;  /* 0x00000000003f782f */ /* 0x000fe20003820000 */
[----:B------:R1:W2:Y:S01]  /*07d0*/  SHFL.IDX PT, R3, R0, RZ, 0x1f ;  /* 0x00001fff00037589 */ /* 0x0002a200000e0000 */
[----:B------:R-:W-:Y:S01]  /*07e0*/  UMOV UR4, 0x20 ;  /* 0x0000002000047882 */ /* 0x000fe20000000000 */
[----:B------:R-:W-:Y:S01]  /*07f0*/  UMOV UR11, 0x80 ;  /* 0x00000080000b7882 */ /* 0x000fe20000000000 */
[----:B------:R-:W-:Y:S01]  /*0800*/  ULDC.64 UR12, c[0x0][0x598] ;  /* 0x00016600000c7ab9 */ /* 0x000fe20000000a00 */
[----:B------:R-:W3:Y:S01]  /*0810*/  SHFL.IDX PT, R4, R4, RZ, 0x1f ;  /* 0x00001fff04047589 */ /* 0x000ee200000e0000 */
[----:B------:R-:W-:Y:S01]  /*0820*/  NOP ;  /* 0x0000000000007918 */ /* 0x000fe20000000000 */
[----:B------:R-:W-:Y:S01]  /*0830*/  VIADD R33, R5, 0xffffffff ;  /* 0xffffffff05217836 */ /* 0x000fe20000000000 */
[----:B------:R-:W-:Y:S01]  /*0840*/  ULDC.64 UR14, c[0x0][0x208] ;  /* 0x00008200000e7ab9 */ /* 0x000fe20000000a00 */
[----:B-1----:R-:W-:-:S02]  /*0850*/  SHF.R.S32.HI R0, RZ, 0x1f, R11 ;  /* 0x0000001fff007819 */ /* 0x002fc4000001140b */
[----:B------:R-:W-:Y:S02]  /*0860*/  ISETP.NE.AND P2, PT, R5, RZ, PT ;  /* 0x000000ff0500720c */ /* 0x000fe40003f45270 */
[----:B------:R-:W-:Y:S02]  /*0870*/  LEA.HI R0, R0, R11, RZ, 0x7 ;  /* 0x0000000b00007211 */ /* 0x000fe400078f38ff */
[----:B------:R-:W-:Y:S02]  /*0880*/  ISETP.GE.U32.AND P3, PT, R33, 0x2, PT ;  /* 0x000000022100780c */ /* 0x000fe40003f66070 */
[----:B------:R-:W-:Y:S02]  /*0890*/  LOP3.LUT R0, R0, 0xffffff80, RZ, 0xc0, !PT ;  /* 0xffffff8000007812 */ /* 0x000fe400078ec0ff */
[----:B0-----:R-:W-:-:S03]  /*08a0*/  ISETP.NE.OR P0, PT, R6, RZ, !P0 ;  /* 0x000000ff0600720c */ /* 0x001fc60004705670 */
[----:B------:R-:W-:Y:S01]  /*08b0*/  IMAD.IADD R10, R11, 0x1, -R0 ;  /* 0x000000010b0a7824 */ /* 0x000fe200078e0a00 */
[----:B--2---:R-:W-:Y:S02]  /*08c0*/  ISETP.NE.OR P1, PT, R3, RZ, !P1 ;  /* 0x000000ff0300720c */ /* 0x004fe40004f25670 */
[----:B------:R-:W-:-:S04]  /*08d0*/  SHF.R.S32.HI R3, RZ, 0x1f, R2 ;  /* 0x0000001fff037819 */ /* 0x000fc80000011402 */
[----:B------:R-:W-:-:S03]  /*08e0*/  LEA.HI R3, R3, R2, RZ, 0x2 ;  /* 0x0000000203037211 */ /* 0x000fc600078f10ff */
[----:B------:R-:W-:Y:S01]  /*08f0*/  VOTEU.ALL UP0, P0 ;  /* 0x00000000003f7886 */ /* 0x000fe20000000000 */
[----:B------:R-:W-:-:S03]  /*0900*/  LOP3.LUT R3, R3, 0xfffffffc, RZ, 0xc0, !PT ;  /* 0xfffffffc03037812 */ /* 0x000fc600078ec0ff */
[----:B------:R-:W-:Y:S01]  /*0910*/  VOTEU.ALL UP1, P1 ;  /* 0x00000000003f7886 */ /* 0x000fe20000820000 */
[----:B------:R-:W0:Y:S01]  /*0920*/  @!UP0 S2UR UR7, SR_CgaCtaId ;  /* 0x00000000000789c3 */ /* 0x000e220000008800 */
[----:B------:R-:W-:Y:S01]  /*0930*/  @!UP0 UMOV UR6, 0x400 ;  /* 0x0000040000068882 */ /* 0x000fe20000000000 */
[----:B------:R-:W-:-:S04]  /*0940*/  @!UP0 UIADD3 UR4, -UR4, 0x100000, URZ ;  /* 0x0010000004048890 */ /* 0x000fc8000fffe13f */
[----:B------:R-:W-:Y:S02]  /*0950*/  @!UP0 USHF.L.U32 UR5, UR4, 0xb, URZ ;  /* 0x0000000b04058899 */ /* 0x000fe4000800063f */
[----:B------:R-:W-:Y:S01]  /*0960*/  @!UP0 USHF.L.U32 UR4, UR4, 0x1, URZ ;  /* 0x0000000104048899 */ /* 0x000fe2000800063f */
[----:B------:R-:W-:Y:S01]  /*0970*/  IMAD.IADD R20, R2, 0x1, -R3 ;  /* 0x0000000102147824 */ /* 0x000fe200078e0a03 */
[----:B------:R-:W-:Y:S01]  /*0980*/  @!UP1 UMOV UR9, 0x400 ;  /* 0x0000040000099882 */ /* 0x000fe20000000000 */
[----:B------:R-:W-:Y:S01]  /*0990*/  VOTEU.ALL UP2, P1 ;  /* 0x00000000003f7886 */ /* 0x000fe20000840000 */
[----:B------:R-:W-:Y:S01]  /*09a0*/  VOTEU.ALL UP3, P1 ;  /* 0x00000000003f7886 */ /* 0x000fe20000860000 */
[----:B------:R-:W-:Y:S01]  /*09b0*/  VOTEU.ALL UP4, P1 ;  /* 0x00000000003f7886 */ /* 0x000fe20000880000 */
[----:B------:R-:W1:Y:S01]  /*09c0*/  @!UP1 S2UR UR10, SR_CgaCtaId ;  /* 0x00000000000a99c3 */ /* 0x000e620000008800 */
[----:B------:R-:W-:Y:S01]  /*09d0*/  VOTEU.ALL UP5, P1 ;  /* 0x00000000003f7886 */ /* 0x000fe200008a0000 */
[----:B------:R-:W-:-:S04]  /*09e0*/  ISETP.NE.U32.AND P1, PT, RZ, UR12, PT ;  /* 0x0000000cff007c0c */ /* 0x000fc8000bf25070 */
[----:B------:R-:W-:Y:S01]  /*09f0*/  ISETP.NE.AND.EX P1, PT, RZ, UR13, PT, P1 ;  /* 0x0000000dff007c0c */ /* 0x000fe2000bf25310 */
[----:B0-----:R-:W-:Y:S02]  /*0a00*/  @!UP0 ULEA UR8, UR7, UR6, 0x18 ;  /* 0x0000000607088291 */ /* 0x001fe4000f8ec03f */
[----:B------:R-:W-:-:S04]  /*0a10*/  @!UP1 UIADD3 UR6, -UR11, 0x100000, URZ ;  /* 0x001000000b069890 */ /* 0x000fc8000fffe13f */
[----:B------:R-:W-:Y:S02]  /*0a20*/  @!UP1 USHF.L.U32 UR7, UR6, 0xb, URZ ;  /* 0x0000000b06079899 */ /* 0x000fe4000800063f */
[----:B------:R-:W-:Y:S01]  /*0a30*/  @!UP1 USHF.L.U32 UR6, UR6, 0x1, URZ ;  /* 0x0000000106069899 */ /* 0x000fe2000800063f */
[----:B---3--:R-:W-:Y:S01]  /*0a40*/  R2UR UR11, R4 ;  /* 0x00000000040b72ca */ /* 0x008fe200000e0000 */
[----:B------:R-:W-:Y:S01]  /*0a50*/  VOTEU.ALL UP0, P0 ;  /* 0x00000000003f7886 */ /* 0x000fe20000000000 */
[----:B-1----:R-:W-:Y:S01]  /*0a60*/  @!UP1 ULEA UR9, UR10, UR9, 0x18 ;  /* 0x000000090a099291 */ /* 0x002fe2000f8ec03f */
[----:B------:R-:W-:Y:S01]  /*0a70*/  VOTEU.ALL UP1, P0 ;  /* 0x00000000003f7886 */ /* 0x000fe20000020000 */
[C---:B------:R-:W-:Y:S01]  /*0a80*/  ISETP.NE.AND P0, PT, R20.reuse, 0x3, PT ;  /* 0x000000031400780c */ /* 0x040fe20003f05270 */
[----:B------:R-:W0:Y:S02]  /*0a90*/  FENCE.VIEW.ASYNC.S ;  /* 0x00000000000073c6 */ /* 0x000e240000000000 */
[----:B0-----:R0:W1:Y:S01]  /*0aa0*/  @!UP0 SYNCS.EXCH.64 URZ, [UR8+0x2c0], UR4 ;  /* 0x0002c004083f85b2 */ /* 0x0010620008000100 */
[----:B------:R-:W-:-:S04]  /*0ab0*/  ISETP.EQ.OR P0, PT, R20, RZ, !P0 ;  /* 0x000000ff1400720c */ /* 0x000fc80004702670 */
[----:B------:R-:W-:-:S04]  /*0ac0*/  ISETP.EQ.AND P0, PT, R5, RZ, P0 ;  /* 0x000000ff0500720c */ /* 0x000fc80000702270 */
[----:B------:R-:W-:-:S04]  /*0ad0*/  SEL R7, RZ, 0x1, !P0 ;  /* 0x00000001ff077807 */ /* 0x000fc80004000000 */
[----:B------:R-:W-:Y:S01]  /*0ae0*/  SEL R7, R7, 0x2, P3 ;  /* 0x0000000207077807 */ /* 0x000fe20001800000 */
[----:B------:R0:W1:Y:S01]  /*0af0*/  @!UP1 SYNCS.EXCH.64 URZ, [UR8+0x2c8], UR4 ;  /* 0x0002c804083f95b2 */ /* 0x0000620008000100 */
[----:B------:R-:W-:Y:S01]  /*0b00*/  NOP ;  /* 0x0000000000007918 */ /* 0x000fe20000000000 */
[----:B------:R0:W1:Y:S01]  /*0b10*/  @!UP2 SYNCS.EXCH.64 URZ, [UR9+0x2a0], UR6 ;  /* 0x0002a006093fa5b2 */ /* 0x0000620008000100 */
[----:B------:R0:W1:Y:S01]  /*0b20*/  @!UP3 SYNCS.EXCH.64 URZ, [UR9+0x2a8], UR6 ;  /* 0x0002a806093fb5b2 */ /* 0x0000620008000100 */
[----:B------:R0:W1:Y:S01]  /*0b30*/  @!UP4 SYNCS.EXCH.64 URZ, [UR9+0x2b0], UR6 ;  /* 0x0002b006093fc5b2 */ /* 0x0000620008000100 */
[----:B------:R0:W1:Y:S01]  /*0b40*/  @!UP5 SYNCS.EXCH.64 URZ, [UR9+0x2b8], UR6 ;  /* 0x0002b806093fd5b2 */ /* 0x0000620008000100 */
[----:B------:R-:W-:Y:S01]  /*0b50*/  NOP ;  /* 0x0000000000007918 */ /* 0x000fe20000000000 */
[----:B-1----:R-:W-:Y:S06]  /*0b60*/  BAR.SYNC.DEFER_BLOCKING 0x0 ;  /* 0x0000000000007b1d */ /* 0x002fec0000010000 */
[----:B0-----:R-:W-:Y:S05]  /*0b70*/  @!P1 BRA `(.L_x_4) ;  /* 0x00000000001c9947 */ /* 0x001fea0003800000 */
[----:B------:R-:W0:Y:S02]  /*0b80*/  LDC.64 R2, c[0x0][0x598] ;  /* 0x00016600ff027b82 */ /* 0x000e240000000a00 */
[----:B0-----:R-:W2:Y:S02]  /*0b90*/  LDG.E.64 R2, desc[UR14][R2.64] ;  /* 0x0000000e02027981 */ /* 0x001ea4000c1e1b00 */
[----:B--2---:R-:W-:-:S04]  /*0ba0*/  ISETP.NE.U32.AND P0, PT, R2, RZ, PT ;  /* 0x000000ff0200720c */ /* 0x004fc80003f05070 */
[----:B------:R-:W-:-:S13]  /*0bb0*/  ISETP.NE.AND.EX P0, PT, R3, RZ, PT, P0 ;  /* 0x000000ff0300720c */ /* 0x000fda0003f05300 */
[----:B------:R-:W-:Y:S05]  /*0bc0*/  @!P0 BRA `(.L_x_4) ;  /* 0x0000000000088947 */ /* 0x000fea0003800000 */
[----:B------:R2:W5:Y:S01]  /*0bd0*/  LD.E R12, desc[UR14][R2.64] ;  /* 0x0000000e020c7980 */ /* 0x000562000c101900 */
[----:B------:R-:W-:Y:S05]  /*0be0*/  BRA `(.L_x_5) ;  /* 0x0000000000207947 */ /* 0x000fea0003800000 */
.L_x_4:
[----:B------:R-:W-:Y:S02]  /*0bf0*/  ULDC.64 UR4, c[0x0][0x588] ;  /* 0x0001620000047ab9 */ /* 0x000fe40000000a00 */
[----:B------:R-:W-:-:S04]  /*0c00*/  ISETP.NE.U32.AND P0, PT, RZ, UR4, PT ;  /* 0x00000004ff007c0c */ /* 0x000fc8000bf05070 */
[----:B------:R-:W-:-:S13]  /*0c10*/  ISETP.NE.AND.EX P0, PT, RZ, UR5, PT, P0 ;  /* 0x00000005ff007c0c */ /* 0x000fda000bf05300 */
[----:B------:R-:W-:Y:S05]  /*0c20*/  @!P0 BRA `(.L_x_6) ;  /* 0x00000000000c8947 */ /* 0x000fea0003800000 */
[----:B------:R-:W0:Y:S02]  /*0c30*/  LDC.64 R12, c[0x0][0x588] ;  /* 0x00016200ff0c7b82 */ /* 0x000e240000000a00 */
[----:B0-----:R0:W5:Y:S01]  /*0c40*/  LDG.E R12, desc[UR14][R12.64] ;  /* 0x0000000e0c0c7981 */ /* 0x001162000c1e1900 */
[----:B------:R-:W-:Y:S05]  /*0c50*/  BRA `(.L_x_5) ;  /* 0x0000000000047947 */ /* 0x000fea0003800000 */
.L_x_6:
[----:B------:R-:W1:Y:S02]  /*0c60*/  LDC R12, c[0x0][0x580] ;  /* 0x00016000ff0c7b82 */ /* 0x000e640000000800 */
.L_x_5:
[----:B------:R-:W-:Y:S02]  /*0c70*/  ULDC.64 UR4, c[0x0][0x5a0] ;  /* 0x0001680000047ab9 */ /* 0x000fe40000000a00 */
[----:B------:R-:W-:-:S04]  /*0c80*/  ISETP.NE.U32.AND P0, PT, RZ, UR4, PT ;  /* 0x00000004ff007c0c */ /* 0x000fc8000bf05070 */
[----:B------:R-:W-:-:S13]  /*0c90*/  ISETP.NE.AND.EX P0, PT, RZ, UR5, PT, P0 ;  /* 0x00000005ff007c0c */ /* 0x000fda000bf05300 */
[----:B------:R-:W-:Y:S05]  /*0ca0*/  @!P0 BRA `(.L_x_7) ;  /* 0x00000000001c8947 */ /* 0x000fea0003800000 */
[----:B--2---:R-:W2:Y:S02]  /*0cb0*/  LDC.64 R2, c[0x0][0x5a0] ;  /* 0x00016800ff027b82 */ /* 0x004ea40000000a00 */
[----:B--2---:R-:W2:Y:S02]  /*0cc0*/  LDG.E.64 R2, desc[UR14][R2.64] ;  /* 0x0000000e02027981 */ /* 0x004ea4000c1e1b00 */
[----:B--2---:R-:W-:-:S04]  /*0cd0*/  ISETP.NE.U32.AND P0, PT, R2, RZ, PT ;  /* 0x000000ff0200720c */ /* 0x004fc80003f05070 */
[----:B------:R-:W-:-:S13]  /*0ce0*/  ISETP.NE.AND.EX P0, PT, R3, RZ, PT, P0 ;  /* 0x000000ff0300720c */ /* 0x000fda0003f05300 */
[----:B------:R-:W-:Y:S05]  /*0cf0*/  @!P0 BRA `(.L_x_7) ;  /* 0x0000000000088947 */ /* 0x000fea0003800000 */
[----:B0-----:R4:W5:Y:S01]  /*0d00*/  LD.E R13, desc[UR14][R2.64] ;  /* 0x0000000e020d7980 */ /* 0x001962000c101900 */
[----:B------:R-:W-:Y:S05]  /*0d10*/  BRA `(.L_x_8) ;  /* 0x0000000000207947 */ /* 0x000fea0003800000 */
.L_x_7:
[----:B------:R-:W-:Y:S02]  /*0d20*/  ULDC.64 UR4, c[0x0][0x590] ;  /* 0x0001640000047ab9 */ /* 0x000fe40000000a00 */
[----:B------:R-:W-:-:S04]  /*0d30*/  ISETP.NE.U32.AND P0, PT, RZ, UR4, PT ;  /* 0x00000004ff007c0c */ /* 0x000fc8000bf05070 */
[----:B------:R-:W-:-:S13]  /*0d40*/  ISETP.NE.AND.EX P0, PT, RZ, UR5, PT, P0 ;  /* 0x00000005ff007c0c */ /* 0x000fda000bf05300 */
[----:B------:R-:W-:Y:S05]  /*0d50*/  @!P0 BRA `(.L_x_9) ;  /* 0x00000000000c8947 */ /* 0x000fea0003800000 */
[----:B--2---:R-:W0:Y:S02]  /*0d60*/  LDC.64 R2, c[0x0][0x590] ;  /* 0x00016400ff027b82 */ /* 0x004e240000000a00 */
[----:B0-----:R3:W5:Y:S01]  /*0d70*/  LDG.E R13, desc[UR14][R2.64] ;  /* 0x0000000e020d7981 */ /* 0x001762000c1e1900 */
[----:B------:R-:W-:Y:S05]  /*0d80*/  BRA `(.L_x_8) ;  /* 0x0000000000047947 */ /* 0x000fea0003800000 */
.L_x_9:
[----:B0-----:R-:W0:Y:S02]  /*0d90*/  LDC R13, c[0x0][0x584] ;  /* 0x00016100ff0d7b82 */ /* 0x001e240000000800 */
.L_x_8:
[----:B------:R-:W1:Y:S01]  /*0da0*/  LDC R0, c[0x0][0x65c] ;  /* 0x00019700ff007b82 */ /* 0x000e620000000800 */
[----:B------:R-:W2:Y:S01]  /*0db0*/  S2R R21, SR_CTAID.Y ;  /* 0x0000000000157919 */ /* 0x000ea20000002600 */
[----:B------:R-:W-:Y:S01]  /*0dc0*/  ULDC UR8, c[0x0][0x28c] ;  /* 0x0000a30000087ab9 */ /* 0x000fe20000000800 */
[----:B------:R-:W-:Y:S01]  /*0dd0*/  ISETP.NE.AND P0, PT, R5, 0x2, PT ;  /* 0x000000020500780c */ /* 0x000fe20003f05270 */
[----:B------:R-:W-:Y:S01]  /*0de0*/  UIADD3 UR8, UR8, 0x1f, URZ ;  /* 0x0000001f08087890 */ /* 0x000fe2000fffe03f */
[----:B------:R-:W0:Y:S01]  /*0df0*/  S2R R14, SR_CTAID.X ;  /* 0x00000000000e7919 */ /* 0x000e220000002500 */
[----:B------:R-:W-:Y:S01]  /*0e00*/  UMOV UR4, URZ ;  /* 0x0000003f00047c82 */ /* 0x000fe20008000000 */
[----:B------:R-:W-:Y:S01]  /*0e10*/  UMOV UR5, URZ ;  /* 0x0000003f00057c82 */ /* 0x000fe20008000000 */
[----:B------:R-:W-:-:S04]  /*0e20*/  USHF.R.S32.HI UR9, URZ, 0x1f, UR8 ;  /* 0x0000001f3f097899 */ /* 0x000fc80008011408 */
[----:B------:R-:W-:-:S04]  /*0e30*/  ULEA.HI UR9, UR9, UR8, URZ, 0x5 ;  /* 0x0000000809097291 */ /* 0x000fc8000f8f283f */
[----:B------:R-:W-:Y:S01]  /*0e40*/  USHF.R.S32.HI UR13, URZ, 0x5, UR9 ;  /* 0x000000053f0d7899 */ /* 0x000fe20008011409 */
[----:B-1----:R-:W-:-:S13]  /*0e50*/  ISETP.NE.AND P3, PT, R0, 0x1, PT ;  /* 0x000000010000780c */ /* 0x002fda0003f65270 */
[----:B------:R-:W0:Y:S01]  /*0e60*/  @P3 LDC R15, c[0x0][0x10] ;  /* 0x00000400ff0f3b82 */ /* 0x000e220000000800 */
[----:B--234-:R-:W-:Y:S02]  /*0e70*/  @P3 IMAD.MOV.U32 R2, RZ, RZ, R21 ;  /* 0x000000ffff023224 */ /* 0x01cfe400078e0015 */
[----:B------:R-:W-:Y:S02]  /*0e80*/  @P3 IMAD.MOV.U32 R3, RZ, RZ, RZ ;  /* 0x000000ffff033224 */ /* 0x000fe400078e00ff */
[----:B------:R-:W-:-:S03]  /*0e90*/  @P3 IMAD.MOV.U32 R5, RZ, RZ, RZ ;  /* 0x000000ffff053224 */ /* 0x000fc600078e00ff */
[----:B------:R-:W1:Y:S01]  /*0ea0*/  @!P3 LDC R9, c[0x0][0xc] ;  /* 0x00000300ff09bb82 */ /* 0x000e620000000800 */
[----:B------:R-:W-:Y:S01]  /*0eb0*/  ULDC UR6, c[0x0][0xc] ;  /* 0x0000030000067ab9 */ /* 0x000fe20000000800 */
[----:B------:R-:W-:Y:S02]  /*0ec0*/  ULDC UR7, c[0x0][0x10] ;  /* 0x0000040000077ab9 */ /* 0x000fe40000000800 */
[----:B------:R-:W-:-:S04]  /*0ed0*/  UIMAD.WIDE.U32 UR6, UR6, UR7, URZ ;  /* 0x00000007060672a5 */ /* 0x000fc8000f8e003f */
[----:B------:R-:W2:Y:S01]  /*0ee0*/  LDC R8, c[0x0][0x14] ;  /* 0x00000500ff087b82 */ /* 0x000ea20000000800 */
[----:B0-----:R-:W-:-:S04]  /*0ef0*/  @P3 IMAD.WIDE.U32 R2, R14, R15, R2 ;  /* 0x0000000f0e023225 */ /* 0x001fc800078e0002 */
[----:B------:R-:W-:Y:S02]  /*0f00*/  IMAD.MOV.U32 R15, RZ, RZ, RZ ;  /* 0x000000ffff0f7224 */ /* 0x000fe400078e00ff */
[----:B------:R-:W-:Y:S02]  /*0f10*/  @P3 IMAD.IADD R3, R3, 0x1, R5 ;  /* 0x0000000103033824 */ /* 0x000fe400078e0205 */
[----:B-1----:R-:W-:-:S04]  /*0f20*/  @!P3 IMAD.WIDE.U32 R4, R9, R21, R14 ;  /* 0x000000150904b225 */ /* 0x002fc800078e000e */
[----:B------:R-:W-:Y:S02]  /*0f30*/  @!P3 IMAD.MOV.U32 R2, RZ, RZ, R4 ;  /* 0x000000ffff02b224 */ /* 0x000fe400078e0004 */
[----:B------:R-:W-:Y:S02]  /*0f40*/  @!P3 IMAD.MOV.U32 R3, RZ, RZ, R5 ;  /* 0x000000ffff03b224 */ /* 0x000fe400078e0005 */
[C---:B--2---:R-:W-:Y:S02]  /*0f50*/  IMAD R17, R8.reuse, UR7, RZ ;  /* 0x0000000708117c24 */ /* 0x044fe4000f8e02ff */
[----:B------:R-:W-:Y:S01]  /*0f60*/  IMAD.WIDE.U32 R8, R8, UR6, RZ ;  /* 0x0000000608087c25 */ /* 0x000fe2000f8e00ff */
[----:B------:R-:W-:-:S03]  /*0f70*/  ULDC.64 UR6, c[0x0][0x650] ;  /* 0x0001940000067ab9 */ /* 0x000fc60000000a00 */
[----:B------:R-:W-:Y:S01]  /*0f80*/  IMAD.IADD R0, R9, 0x1, R17 ;  /* 0x0000000109007824 */ /* 0x000fe200078e0211 */
[----:B------:R-:W-:Y:S06]  /*0f90*/  @P0 BRA `(.L_x_10) ;  /* 0x0000000000200947 */ /* 0x000fec0003800000 */
[----:B------:R-:W-:Y:S01]  /*0fa0*/  UISETP.GE.U32.AND UP0, UPT, UR13, 0x29, UPT ;  /* 0x000000290d00788c */ /* 0x000fe2000bf06070 */
[----:B------:R-:W-:Y:S01]  /*0fb0*/  IADD3 R2, P0, R2, R8, RZ ;  /* 0x0000000802027210 */ /* 0x000fe20007f1e0ff */
[----:B------:R-:W-:-:S04]  /*0fc0*/  UIMAD.WIDE.U32 UR4, UR13, -0x3831f383, URZ ;  /* 0xc7ce0c7d0d0478a5 */ /* 0x000fc8000f8e003f */
[----:B------:R-:W-:Y:S01]  /*0fd0*/  USHF.R.U32.HI UR4, URZ, 0x5, UR5 ;  /* 0x000000053f047899 */ /* 0x000fe20008011605 */
[----:B------:R-:W-:Y:S02]  /*0fe0*/  IMAD.X R3, R0, 0x1, R3, P0 ;  /* 0x0000000100037824 */ /* 0x000fe400000e0603 */
[----:B------:R-:W-:Y:S02]  /*0ff0*/  UMOV UR5, URZ ;  /* 0x0000003f00057c82 */ /* 0x000fe40008000000 */
[----:B------:R-:W-:Y:S02]  /*1000*/  @UP0 ULOP3.LUT UR5, UR4, 0x1, URZ, 0xc0, !UPT ;  /* 0x0000000104050892 */ /* 0x000fe4000f8ec03f */
[----:B------:R-:W-:-:S12]  /*1010*/  UIMAD UR4, UR4, -0x29, UR13 ;  /* 0xffffffd7040478a4 */ /* 0x000fd8000f8e020d */
.L_x_10:
[----:B------:R-:W-:Y:S01]  /*1020*/  ISETP.GE.U32.AND P0, PT, R2, UR6, PT ;  /* 0x0000000602007c0c */ /* 0x000fe2000bf06070 */
[----:B------:R-:W-:Y:S01]  /*1030*/  IMAD.MOV.U32 R6, RZ, RZ, -0x1 ;  /* 0xffffffffff067424 */ /* 0x000fe200078e00ff */
[----:B------:R-:W-:Y:S01]  /*1040*/  PRMT R16, RZ, 0x7610, R16 ;  /* 0x00007610ff107816 */ /* 0x000fe20000000010 */
[----:B------:R-:W-:Y:S01]  /*1050*/  IMAD.MOV.U32 R5, RZ, RZ, -0x1 ;  /* 0xffffffffff057424 */ /* 0x000fe200078e00ff */
[----:B------:R-:W-:Y:S01]  /*1060*/  ISETP.GE.U32.AND.EX P0, PT, R3, UR7, PT, P0 ;  /* 0x0000000703007c0c */ /* 0x000fe2000bf06100 */
[----:B------:R-:W-:-:S12]  /*1070*/  IMAD.MOV.U32 R4, RZ, RZ, -0x1 ;  /* 0xffffffffff047424 */ /* 0x000fd800078e00ff */
[----:B------:R-:W-:Y:S05]  /*1080*/  @P0 BRA `(.L_x_11) ;  /* 0x00000004005c0947 */ /* 0x000fea0003800000 */
[----:B------:R-:W0:Y:S01]  /*1090*/  LDC.64 R24, c[0x0][0x628] ;  /* 0x00018a00ff187b82 */ /* 0x000e220000000a00 */
[----:B------:R-:W-:Y:S02]  /*10a0*/  IMAD.MOV.U32 R4, RZ, RZ, R2 ;  /* 0x000000ffff047224 */ /* 0x000fe400078e0002 */
[----:B------:R-:W-:-:S05]  /*10b0*/  IMAD.MOV.U32 R5, RZ, RZ, R3 ;  /* 0x000000ffff057224 */ /* 0x000fca00078e0003 */
[----:B------:R-:W1:Y:S08]  /*10c0*/  LDC R6, c[0x0][0x630] ;  /* 0x00018c00ff067b82 */ /* 0x000e700000000800 */
[----:B------:R-:W2:Y:S01]  /*10d0*/  LDC.64 R26, c[0x0][0x620] ;  /* 0x00018800ff1a7b82 */ /* 0x000ea20000000a00 */
[----:B0-----:R-:W-:-:S04]  /*10e0*/  ISETP.NE.U32.AND P0, PT, R24, RZ, PT ;  /* 0x000000ff1800720c */ /* 0x001fc80003f05070 */
[----:B------:R-:W-:-:S13]  /*10f0*/  ISETP.NE.AND.EX P0, PT, R25, RZ, PT, P0 ;  /* 0x000000ff1900720c */ /* 0x000fda0003f05300 */
[----:B-12---:R-:W-:Y:S05]  /*1100*/  @!P0 BRA `(.L_x_12) ;  /* 0x0000000000288947 */ /* 0x006fea0003800000 */
[----:B------:R-:W0:Y:S02]  /*1110*/  LDC R19, c[0x0][0x634] ;  /* 0x00018d00ff137b82 */ /* 0x000e240000000800 */
[----:B0-----:R-:W-:-:S05]  /*1120*/  IADD3 R19, P0, R2, R19, RZ ;  /* 0x0000001302137210 */ /* 0x001fca0007f1e0ff */
[----:B------:R-:W-:-:S04]  /*1130*/  IMAD.X R23, RZ, RZ, R3, P0 ;  /* 0x000000ffff177224 */ /* 0x000fc800000e0603 */
[----:B------:R-:W-:-:S04]  /*1140*/  IMAD.WIDE.U32 R4, R23, R24, RZ ;  /* 0x0000001817047225 */ /* 0x000fc800078e00ff */
[----:B------:R-:W-:-:S04]  /*1150*/  IMAD.WIDE.U32 R16, P0, R19, R25, R4 ;  /* 0x0000001913107225 */ /* 0x000fc80007800004 */
[----:B------:R-:W-:-:S04]  /*1160*/  IMAD.WIDE.U32 R4, R19, R24, RZ ;  /* 0x0000001813047225 */ /* 0x000fc800078e00ff */
[----:B------:R-:W-:Y:S01]  /*1170*/  IMAD.X R19, RZ, RZ, RZ, P0 ;  /* 0x000000ffff137224 */ /* 0x000fe200000e06ff */
[----:B------:R-:W-:Y:S01]  /*1180*/  IADD3 RZ, P0, R5, R16, RZ ;  /* 0x0000001005ff7210 */ /* 0x000fe20007f1e0ff */
[----:B------:R-:W-:-:S04]  /*1190*/  IMAD.MOV.U32 R18, RZ, RZ, R17 ;  /* 0x000000ffff127224 */ /* 0x000fc800078e0011 */
[----:B------:R-:W-:-:S08]  /*11a0*/  IMAD.WIDE.U32.X R4, R23, R25, R18, P0 ;  /* 0x0000001917047225 */ /* 0x000fd000000e0412 */
.L_x_12:
[--C-:B------:R-:W-:Y:S01]  /*11b0*/  SHF.R.U64 R32, R4, R6, R5.reuse ;  /* 0x0000000604207219 */ /* 0x100fe20000001205 */
[----:B------:R-:W0:Y:S01]  /*11c0*/  LDC.64 R28, c[0x0][0x640] ;  /* 0x00019000ff1c7b82 */ /* 0x000e220000000a00 */
[----:B------:R-:W-:Y:S01]  /*11d0*/  I2FP.F32.U32 R4, R14 ;  /* 0x0000000e00047245 */ /* 0x000fe20000201000 */
[----:B------:R-:W-:Y:S01]  /*11e0*/  ULDC UR6, c[0x0][0x150] ;  /* 0x0000540000067ab9 */ /* 0x000fe20000000800 */
[----:B------:R-:W-:Y:S02]  /*11f0*/  SHF.R.U32.HI R5, RZ, R6, R5 ;  /* 0x00000006ff057219 */ /* 0x000fe40000011605 */
[----:B------:R-:W-:Y:S01]  /*1200*/  IADD3 R17, P0, RZ, -R32, RZ ;  /* 0x80000020ff117210 */ /* 0x000fe20007f1e0ff */
[----:B------:R-:W-:Y:S01]  /*1210*/  FMUL R6, R4, UR6 ;  /* 0x0000000604067c20 */ /* 0x000fe20008400000 */
[----:B------:R-:W-:Y:S01]  /*1220*/  ULDC UR6, c[0x0][0x154] ;  /* 0x0000550000067ab9 */ /* 0x000fe20000000800 */
[----:B------:R-:W1:Y:S02]  /*1230*/  LDC R18, c[0x0][0x618] ;  /* 0x00018600ff127b82 */ /* 0x000e640000000800 */
[----:B------:R-:W-:-:S02]  /*1240*/  IMAD.X R19, RZ, RZ, ~R5, P0 ;  /* 0x000000ffff137224 */ /* 0x000fc400000e0e05 */
[----:B------:R-:W2:Y:S01]  /*1250*/  F2I.U32.TRUNC.NTZ R6, R6 ;  /* 0x0000000600067305 */ /* 0x000ea2000020f000 */
[----:B------:R-:W-:-:S03]  /*1260*/  IMAD.WIDE.U32 R4, R17, R26, R2 ;  /* 0x0000001a11047225 */ /* 0x000fc600078e0002 */
[----:B------:R-:W3:Y:S01]  /*1270*/  LDC R15, c[0x0][0x144] ;  /* 0x00005100ff0f7b82 */ /* 0x000ee20000000800 */
[----:B------:R-:W-:-:S04]  /*1280*/  IMAD R16, R19, R26, RZ ;  /* 0x0000001a13107224 */ /* 0x000fc800078e02ff */
[----:B------:R-:W-:-:S03]  /*1290*/  IMAD R17, R17, R27, R16 ;  /* 0x0000001b11117224 */ /* 0x000fc600078e0210 */
[----:B------:R-:W4:Y:S01]  /*12a0*/  LDC R22, c[0x0][0x608] ;  /* 0x00018200ff167b82 */ /* 0x000f220000000800 */
[----:B------:R-:W-:Y:S01]  /*12b0*/  IMAD.IADD R17, R5, 0x1, R17 ;  /* 0x0000000105117824 */ /* 0x000fe200078e0211 */
[----:B0-----:R-:W-:Y:S01]  /*12c0*/  ISETP.NE.U32.AND P0, PT, R28, RZ, PT ;  /* 0x000000ff1c00720c */ /* 0x001fe20003f05070 */
[----:B--2---:R-:W-:-:S03]  /*12d0*/  IMAD.MOV R5, RZ, RZ, -R6 ;  /* 0x000000ffff057224 */ /* 0x004fc600078e0a06 */
[----:B------:R-:W-:Y:S02]  /*12e0*/  ISETP.NE.AND.EX P0, PT, R29, RZ, PT, P0 ;  /* 0x000000ff1d00720c */ /* 0x000fe40003f05300 */
[----:B------:R-:W0:Y:S01]  /*12f0*/  LDC R19, c[0x0][0x658] ;  /* 0x00019600ff137b82 */ /* 0x000e220000000800 */
[-CC-:B-1----:R-:W-:Y:S02]  /*1300*/  SHF.R.U64 R26, R4, R18.reuse, R17.reuse ;  /* 0x00000012041a7219 */ /* 0x182fe40000001211 */
[----:B------:R-:W-:Y:S02]  /*1310*/  I2FP.F32.U32 R4, R21 ;  /* 0x0000001500047245 */ /* 0x000fe40000201000 */
[----:B------:R-:W-:Y:S01]  /*1320*/  SHF.R.U32.HI R17, RZ, R18, R17 ;  /* 0x00000012ff117219 */ /* 0x000fe20000011611 */
[----:B------:R-:W-:Y:S02]  /*1330*/  IMAD.MOV.U32 R18, RZ, RZ, 0x1 ;  /* 0x00000001ff127424 */ /* 0x000fe400078e00ff */
[----:B------:R-:W1:Y:S01]  /*1340*/  LDC R24, c[0x0][0x148] ;  /* 0x00005200ff187b82 */ /* 0x000e620000000800 */
[----:B---3--:R-:W-:-:S02]  /*1350*/  IMAD R6, R15, R5, R14 ;  /* 0x000000050f067224 */ /* 0x008fc400078e020e */
[----:B------:R-:W-:Y:S01]  /*1360*/  FMUL R5, R4, UR6 ;  /* 0x0000000604057c20 */ /* 0x000fe20008400000 */
[----:B------:R-:W-:-:S04]  /*1370*/  IMAD.MOV.U32 R4, RZ, RZ, -0x1 ;  /* 0xffffffffff047424 */ /* 0x000fc800078e00ff */
[----:B------:R-:W2:Y:S01]  /*1380*/  LDC R25, c[0x0][0x600] ;  /* 0x00018000ff197b82 */ /* 0x000ea20000000800 */
[-CC-:B----4-:R-:W-:Y:S02]  /*1390*/  SHF.R.U64 R34, R26, R22.reuse, R17.reuse ;  /* 0x000000161a227219 */ /* 0x190fe40000001211 */
[----:B------:R-:W-:Y:S02]  /*13a0*/  SHF.R.U32.HI R14, RZ, R22, R17 ;  /* 0x00000016ff0e7219 */ /* 0x000fe40000011611 */
[----:B------:R3:W4:Y:S03]  /*13b0*/  F2I.U32.TRUNC.NTZ R22, R5 ;  /* 0x0000000500167305 */ /* 0x000726000020f000 */
[----:B------:R-:W1:Y:S01]  /*13c0*/  LDC R27, c[0x0][0x648] ;  /* 0x00019200ff1b7b82 */ /* 0x000e620000000800 */
[-C--:B0-----:R-:W-:Y:S02]  /*13d0*/  SHF.R.U64 R36, R34, R19.reuse, R14 ;  /* 0x0000001322247219 */ /* 0x081fe4000000120e */
[----:B------:R-:W-:-:S02]  /*13e0*/  SHF.L.U32 R4, R4, R19, RZ ;  /* 0x0000001304047219 */ /* 0x000fc400000006ff */
[-C--:B------:R-:W-:Y:S02]  /*13f0*/  SHF.R.U32.HI R14, RZ, R19.reuse, R14 ;  /* 0x00000013ff0e7219 */ /* 0x080fe4000001160e */
[----:B------:R-:W-:Y:S01]  /*1400*/  SHF.L.U32 R18, R18, R19, RZ ;  /* 0x0000001312127219 */ /* 0x000fe200000006ff */
[----:B------:R-:W0:Y:S01]  /*1410*/  LDC R31, c[0x0][0x638] ;  /* 0x00018e00ff1f7b82 */ /* 0x000e220000000800 */
[----:B------:R-:W-:Y:S01]  /*1420*/  LOP3.LUT R19, RZ, R4, RZ, 0x33, !PT ;  /* 0x00000004ff137212 */ /* 0x000fe200078e33ff */
[----:B------:R-:W-:Y:S02]  /*1430*/  IMAD.MOV.U32 R4, RZ, RZ, R36 ;  /* 0x000000ffff047224 */ /* 0x000fe400078e0024 */
[----:B---3--:R-:W-:-:S04]  /*1440*/  IMAD.MOV.U32 R5, RZ, RZ, R14 ;  /* 0x000000ffff057224 */ /* 0x008fc800078e000e */
[----:B------:R-:W3:Y:S01]  /*1450*/  LDC R30, c[0x0][0x610] ;  /* 0x00018400ff1e7b82 */ /* 0x000ee20000000800 */
[----:B----4-:R-:W-:Y:S05]  /*1460*/  @!P0 BRA `(.L_x_13) ;  /* 0x0000000000288947 */ /* 0x010fea0003800000 */
[----:B------:R-:W4:Y:S02]  /*1470*/  LDC R17, c[0x0][0x64c] ;  /* 0x00019300ff117b82 */ /* 0x000f240000000800 */
[----:B----4-:R-:W-:-:S05]  /*1480*/  IADD3 R17, P0, R36, R17, RZ ;  /* 0x0000001124117210 */ /* 0x010fca0007f1e0ff */
        /* <DEDUP_REMOVED lines=8> */
.L_x_13:
[----:B-1----:R-:W-:Y:S01]  /*1510*/  SHF.R.U64 R4, R4, R27, R5 ;  /* 0x0000001b04047219 */ /* 0x002fe20000001205 */
[----:B--2---:R-:W-:Y:S01]  /*1520*/  VIADD R5, R25, 0xffffffff ;  /* 0xffffffff19057836 */ /* 0x004fe20000000000 */
[----:B------:R-:W-:Y:S01]  /*1530*/  LOP3.LUT R19, R34, R19, RZ, 0xc0, !PT ;  /* 0x0000001322137212 */ /* 0x000fe200078ec0ff */
[----:B------:R-:W-:Y:S02]  /*1540*/  IMAD.MOV R22, RZ, RZ, -R22 ;  /* 0x000000ffff167224 */ /* 0x000fe400078e0a16 */
[----:B------:R-:W-:Y:S01]  /*1550*/  IMAD.MOV R14, RZ, RZ, -R4 ;  /* 0x000000ffff0e7224 */ /* 0x000fe200078e0a04 */
[----:B------:R-:W-:Y:S01]  /*1560*/  LOP3.LUT R5, R26, R5, RZ, 0xc0, !PT ;  /* 0x000000051a057212 */ /* 0x000fe200078ec0ff */
[----:B------:R-:W-:Y:S02]  /*1570*/  IMAD R19, R18, R4, R19 ;  /* 0x0000000412137224 */ /* 0x000fe400078e0213 */
[----:B------:R-:W-:Y:S02]  /*1580*/  @P3 IMAD R6, R24, R22, R21 ;  /* 0x0000001618063224 */ /* 0x000fe400078e0215 */
[----:B0-----:R-:W-:-:S02]  /*1590*/  IMAD R4, R14, R31, R36 ;  /* 0x0000001f0e047224 */ /* 0x001fc400078e0224 */
[----:B---3--:R-:W-:Y:S02]  /*15a0*/  IMAD R6, R19, R30, R6 ;  /* 0x0000001e13067224 */ /* 0x008fe400078e0206 */
[----:B------:R-:W-:Y:S02]  /*15b0*/  IMAD R15, R4, R25, R5 ;  /* 0x00000019040f7224 */ /* 0x000fe400078e0205 */
[----:B------:R-:W-:Y:S02]  /*15c0*/  IMAD.MOV.U32 R16, RZ, RZ, 0x1 ;  /* 0x00000001ff107424 */ /* 0x000fe400078e00ff */
[----:B------:R-:W-:Y:S01]  /*15d0*/  IMAD.MOV.U32 R4, RZ, RZ, R32 ;  /* 0x000000ffff047224 */ /* 0x000fe200078e0020 */
[----:B------:R-:W-:Y:S02]  /*15e0*/  SEL R5, R15, R6, !P3 ;  /* 0x000000060f057207 */ /* 0x000fe40005800000 */
[----:B------:R-:W-:-:S07]  /*15f0*/  SEL R6, R6, R15, !P3 ;  /* 0x0000000f06067207 */ /* 0x000fce0005800000 */
.L_x_11:
[----:B------:R-:W-:Y:S05]  /*1600*/  @!P2 BRA `(.L_x_14) ;  /* 0x000000680014a947 */ /* 0x000fea0003800000 */
[----:B------:R-:W-:-:S13]  /*1610*/  ISETP.GT.U32.AND P0, PT, R33, 0x1, PT ;  /* 0x000000012100780c */ /* 0x000fda0003f04070 */
[----:B------:R-:W-:Y:S05]  /*1620*/  @P0 EXIT ;  /* 0x000000000000094d */ /* 0x000fea0003800000 */
.L_x_15:
[----:B------:R-:W-:-:S08]  /*1630*/  NOP ;  /* 0x0000000000007918 */ /* 0x000fd00000000000 */
[----:B------:R-:W0:Y:S02]  /*1640*/  USETMAXREG.TRY_ALLOC.CTAPOOL UP0, 0xe8 ;  /* 0x000000e8000079c8 */ /* 0x000e240008000600 */
[----:B0-----:R-:W-:-:S13]  /*1650*/  PLOP3.LUT P0, PT, PT, PT, UP0, 0x80, 0x0 ;  /* 0x000000000000781c */ /* 0x001fda0003f0f008 */
[----:B------:R-:W-:Y:S05]  /*1660*/  @!P0 BRA `(.L_x_15) ;  /* 0xfffffffc00f08947 */ /* 0x000fea000383ffff */
[----:B------:R-:W-:-:S13]  /*1670*/  LOP3.LUT P0, RZ, R16, 0xff, RZ, 0xc0, !PT ;  /* 0x000000ff10ff7812 */ /* 0x000fda000780c0ff */
[----:B------:R-:W-:Y:S05]  /*1680*/  @!P0 EXIT ;  /* 0x000000000000894d */ /* 0x000fea0003800000 */
[----:B------:R-:W0:Y:S01]  /*1690*/  S2UR UR6, SR_CgaCtaId ;  /* 0x00000000000679c3 */ /* 0x000e220000008800 */
[----:B------:R-:W-:Y:S01]  /*16a0*/  SHF.R.S32.HI R11, RZ, 0x1f, R10 ;  /* 0x0000001fff0b7819 */ /* 0x000fe2000001140a */
[----:B------:R-:W-:Y:S01]  /*16b0*/  UIADD3 UR7, UR11, -0x1, URZ ;  /* 0xffffffff0b077890 */ /* 0x000fe2000fffe03f */
[----:B------:R-:W-:Y:S01]  /*16c0*/  LOP3.LUT R132, R7, 0x1, RZ, 0xfc, !PT ;  /* 0x0000000107847812 */ /* 0x000fe200078efcff */
[----:B------:R-:W-:Y:S01]  /*16d0*/  UMOV UR9, 0x400 ;  /* 0x0000040000097882 */ /* 0x000fe20000000000 */
[CC--:B------:R-:W-:Y:S01]  /*16e0*/  LEA.HI R15, R11.reuse, R10.reuse, RZ, 0x2 ;  /* 0x0000000a0b0f7211 */ /* 0x0c0fe200078f10ff */
[----:B------:R-:W-:Y:S01]  /*16f0*/  UISETP.LT.AND UP0, UPT, UR13, 0x1, UPT ;  /* 0x000000010d00788c */ /* 0x000fe2000bf01270 */
[----:B------:R-:W-:Y:S01]  /*1700*/  LEA.HI R16, R11, R10, RZ, 0x5 ;  /* 0x0000000a0b107211 */ /* 0x000fe200078f28ff */
[----:B------:R-:W-:Y:S01]  /*1710*/  USHF.L.U32 UR20, UR13, 0x1, URZ ;  /* 0x000000010d147899 */ /* 0x000fe2000800063f */
[--C-:B------:R-:W-:Y:S01]  /*1720*/  SHF.R.S32.HI R14, RZ, 0x2, R15.reuse ;  /* 0x00000002ff0e7819 */ /* 0x100fe2000001140f */
[----:B------:R-:W-:Y:S01]  /*1730*/  USEL UR10, UR13, 0x1, UP0 ;  /* 0x000000010d0a7887 */ /* 0x000fe20008000000 */
[----:B------:R-:W-:Y:S01]  /*1740*/  SHF.R.S32.HI R17, RZ, 0x1f, R15 ;  /* 0x0000001fff117819 */ /* 0x000fe2000001140f */
[----:B------:R-:W-:Y:S01]  /*1750*/  UISETP.NE.AND UP0, UPT, UR7, URZ, UPT ;  /* 0x0000003f0700728c */ /* 0x000fe2000bf05270 */
[----:B------:R-:W-:Y:S01]  /*1760*/  LOP3.LUT R11, R15, 0xfffffffc, RZ, 0xc0, !PT ;  /* 0xfffffffc0f0b7812 */ /* 0x000fe200078ec0ff */
[----:B------:R-:W-:Y:S01]  /*1770*/  UIADD3 UR10, -UR10, UR13, URZ ;  /* 0x0000000d0a0a7290 */ /* 0x000fe2000fffe13f */
[----:B------:R-:W-:-:S03]  /*1780*/  LEA.HI R17, R17, R14, RZ, 0x3 ;  /* 0x0000000e11117211 */ /* 0x000fc600078f18ff */
[----:B------:R-:W-:Y:S01]  /*1790*/  IMAD.IADD R18, R10, 0x1, -R11 ;  /* 0x000000010a127824 */ /* 0x000fe200078e0a0b */
[----:B------:R-:W-:Y:S01]  /*17a0*/  LOP3.LUT R17, R17, 0xfffffff8, RZ, 0xc0, !PT ;  /* 0xfffffff811117812 */ /* 0x000fe200078ec0ff */
[----:B0-----:R-:W-:-:S04]  /*17b0*/  ULEA UR9, UR6, UR9, 0x18 ;  /* 0x0000000906097291 */ /* 0x001fc8000f8ec03f */
[----:B------:R-:W-:Y:S01]  /*17c0*/  IMAD.IADD R14, R14, 0x1, -R17 ;  /* 0x000000010e0e7824 */ /* 0x000fe200078e0a11 */
[----:B------:R-:W-:Y:S01]  /*17d0*/  USHF.L.U32 UR6, UR7, 0x3, URZ ;  /* 0x0000000307067899 */ /* 0x000fe2000800063f */
[----:B------:R-:W-:Y:S01]  /*17e0*/  SHF.R.S32.HI R17, RZ, 0x5, R16 ;  /* 0x00000005ff117819 */ /* 0x000fe20000011410 */
[----:B------:R-:W-:Y:S02]  /*17f0*/  USEL UR7, URZ, 0x1, UP0 ;  /* 0x000000013f077887 */ /* 0x000fe40008000000 */
[----:B------:R-:W-:Y:S01]  /*1800*/  ULOP3.LUT UR6, UR6, 0x8, URZ, 0xc0, !UPT ;  /* 0x0000000806067892 */ /* 0x000fe2000f8ec03f */
[--C-:B------:R-:W-:Y:S01]  /*1810*/  SHF.R.S32.HI R15, RZ, 0x1f, R14.reuse ;  /* 0x0000001fff0f7819 */ /* 0x100fe2000001140e */
[C-C-:B------:R-:W-:Y:S01]  /*1820*/  IMAD R19, R17.reuse, -0x10, -R14.reuse ;  /* 0xfffffff011137824 */ /* 0x140fe200078e0a0e */
[----:B------:R-:W-:Y:S01]  /*1830*/  UIADD3 UR21, UR9, 0x2a0, URZ ;  /* 0x000002a009157890 */ /* 0x000fe2000fffe03f */
[----:B------:R-:W-:Y:S01]  /*1840*/  IMAD.U32 R133, RZ, RZ, UR7 ;  /* 0x00000007ff857e24 */ /* 0x000fe2000f8e00ff */
[----:B------:R-:W-:Y:S01]  /*1850*/  ULOP3.LUT UR22, UR6, 0x8, URZ, 0x3c, !UPT ;  /* 0x0000000806167892 */ /* 0x000fe2000f8e3c3f */
[----:B------:R-:W-:Y:S01]  /*1860*/  IMAD.WIDE R10, R17, 0x10, R14 ;  /* 0x00000010110a7825 */ /* 0x000fe200078e020e */
[----:B------:R-:W-:-:S02]  /*1870*/  ULOP3.LUT UR12, UR6, 0x18, URZ, 0x3c, !UPT ;  /* 0x00000018060c7892 */ /* 0x000fc4000f8e3c3f */
[----:B------:R-:W-:Y:S01]  /*1880*/  ULEA UR11, UR11, UR21, 0x3 ;  /* 0x000000150b0b7291 */ /* 0x000fe2000f8e183f */
[----:B------:R-:W-:Y:S02]  /*1890*/  ULDC UR6, c[0x0][0x284] ;  /* 0x0000a10000067ab9 */ /* 0x000fe40000000800 */
[----:B------:R-:W-:-:S09]  /*18a0*/  VIADD R19, R19, UR6 ;  /* 0x0000000613137c36 */ /* 0x000fd20008000000 */
.L_x_154:
[----:B------:R-:W-:Y:S01]  /*18b0*/  SHF.L.U32 R14, R133, 0x1f, RZ ;  /* 0x0000001f850e7819 */ /* 0x000fe200000006ff */
[----:B------:R-:W0:Y:S01]  /*18c0*/  LDC R15, c[0x0][0x28c] ;  /* 0x0000a300ff0f7b82 */ /* 0x000e220000000800 */
[----:B------:R-:W-:Y:S01]  /*18d0*/  UMOV UR6, URZ ;  /* 0x0000003f00067c82 */ /* 0x000fe20008000000 */
[----:B------:R-:W-:Y:S01]  /*18e0*/  UMOV UR23, UR4 ;  /* 0x0000000400177c82 */ /* 0x000fe20008000000 */
[----:B------:R-:W1:Y:S01]  /*18f0*/  SYNCS.PHASECHK.TRANS64.TRYWAIT P0, [UR11+-0x8], R14 ;  /* 0xfffff80eff0075a7 */ /* 0x000e62000800014b */
[----:B0-----:R-:W-:Y:S01]  /*1900*/  ISETP.GE.AND P1, PT, R15, 0x1, PT ;  /* 0x000000010f00780c */ /* 0x001fe20003f26270 */
[----:B-1234-:R-:W-:-:S12]  /*1910*/  @!P0 BRA `(.L_x_16) ;  /* 0x0000008800688947 */ /* 0x01efd80003800000 */
.L_x_213:
[----:B------:R-:W-:Y:S01]  /*1920*/  UMOV UR7, URZ ;  /* 0x0000003f00077c82 */ /* 0x000fe20008000000 */
[----:B------:R-:W-:Y:S01]  /*1930*/  UMOV UR8, URZ ;  /* 0x0000003f00087c82 */ /* 0x000fe20008000000 */
[----:B------:R-:W-:Y:S02]  /*1940*/  CS2R R20, SRZ ;  /* 0x0000000000147805 */ /* 0x000fe4000001ff00 */
[----:B------:R-:W-:Y:S02]  /*1950*/  CS2R R22, SRZ ;  /* 0x0000000000167805 */ /* 0x000fe4000001ff00 */
[----:B------:R-:W-:Y:S02]  /*1960*/  CS2R R80, SRZ ;  /* 0x0000000000507805 */ /* 0x000fe4000001ff00 */
[----:B------:R-:W-:Y:S02]  /*1970*/  CS2R R82, SRZ ;  /* 0x0000000000527805 */ /* 0x000fe4000001ff00 */
[----:B------:R-:W-:-:S02]  /*1980*/  CS2R R84, SRZ ;  /* 0x0000000000547805 */ /* 0x000fc4000001ff00 */
[----:B------:R-:W-:Y:S02]  /*1990*/  CS2R R86, SRZ ;  /* 0x0000000000567805 */ /* 0x000fe4000001ff00 */
        /* <DEDUP_REMOVED lines=21> */
[----:B------:R-:W-:Y:S01]  /*1af0*/  CS2R R130, SRZ ;  /* 0x0000000000827805 */ /* 0x000fe2000001ff00 */
[----:B------:R-:W-:Y:S01]  /*1b00*/  IMAD.U32 R17, RZ, RZ, UR5 ;  /* 0x00000005ff117e24 */ /* 0x000fe2000f8e00ff */
        /* <DEDUP_REMOVED lines=27> */
[----:B------:R-:W-:Y:S01]  /*1cc0*/  CS2R R30, SRZ ;  /* 0x00000000001e7805 */ /* 0x000fe2000001ff00 */
[----:B------:R-:W-:Y:S06]  /*1cd0*/  @!P1 BRA `(.L_x_17) ;  /* 0x00000008005c9947 */ /* 0x000fec0003800000 */
[----:B------:R-:W-:-:S13]  /*1ce0*/  ISETP.NE.AND P1, PT, R132, 0x3, PT ;  /* 0x000000038400780c */ /* 0x000fda0003f25270 */
[----:B------:R-:W-:Y:S05]  /*1cf0*/  @!P1 BRA `(.L_x_18) ;  /* 0x0000000000049947 */ /* 0x000fea0003800000 */
[----:B------:R-:W-:Y:S01]  /*1d00*/  BPT.TRAP 0x1 ;  /* 0x000000040000795c */ /* 0x000fe20000300000 */
.L_x_18:
[----:B------:R-:W-:Y:S01]  /*1d10*/  ULEA UR7, UR4, UR9, 0x3 ;  /* 0x0000000904077291 */ /* 0x000fe2000f8e183f */
[----:B0-----:R-:W-:-:S05]  /*1d20*/  IMAD.U32 R14, RZ, RZ, UR5 ;  /* 0x00000005ff0e7e24 */ /* 0x001fca000f8e00ff */
[----:B------:R-:W-:-:S04]  /*1d30*/  SHF.L.U32 R14, R14, 0x1f, RZ ;  /* 0x0000001f0e0e7819 */ /* 0x000fc800000006ff */
[----:B------:R0:W1:Y:S01]  /*1d40*/  SYNCS.PHASECHK.TRANS64.TRYWAIT P0, [UR7], R14 ;  /* 0x0000000eff0075a7 */ /* 0x0000620008000147 */
[----:B------:R-:W-:Y:S05]  /*1d50*/  @!P1 BRA `(.L_x_19) ;  /* 0x0000000000049947 */ /* 0x000fea0003800000 */
[----:B------:R-:W-:Y:S01]  /*1d60*/  BPT.TRAP 0x1 ;  /* 0x000000040000795c */ /* 0x000fe20000300000 */
.L_x_19:
[----:B------:R-:W-:Y:S01]  /*1d70*/  UMOV UR6, 0x1 ;  /* 0x0000000100067882 */ /* 0x000fe20000000000 */
[----:B------:R-:W-:Y:S01]  /*1d80*/  IMAD.MOV.U32 R20, RZ, RZ, RZ ;  /* 0x000000ffff147224 */ /* 0x000fe200078e00ff */
[----:B-1----:R-:W-:Y:S06]  /*1d90*/  @P0 BRA `(.L_x_20) ;  /* 0x0000000000080947 */ /* 0x002fec0003800000 */
[----:B------:R-:W1:Y:S02]  /*1da0*/  SYNCS.PHASECHK.TRANS64.TRYWAIT P0, [UR7], R14 ;  /* 0x0000000eff0075a7 */ /* 0x000e640008000147 */
[----:B-1----:R-:W-:Y:S05]  /*1db0*/  @!P0 BRA `(.L_x_21) ;  /* 0x0000008400588947 */ /* 0x002fea0003800000 */
.L_x_20:
[----:B------:R-:W-:Y:S01]  /*1dc0*/  UIADD3 UR7, UR9, 0x380, URZ ;  /* 0x0000038009077890 */ /* 0x000fe2000fffe03f */
[----:B------:R-:W-:Y:S01]  /*1dd0*/  WARPGROUP.ARRIVE ;  /* 0x00000000000079c5 */ /* 0x000fe20000000000 */
[----:B------:R-:W-:Y:S01]  /*1de0*/  UIADD3 UR8, UR9, 0x14b80, URZ ;  /* 0x00014b8009087890 */ /* 0x000fe2000fffe03f */
[----:B------:R-:W-:Y:S01]  /*1df0*/  IMAD.MOV.U32 R21, RZ, RZ, RZ ;  /* 0x000000ffff157224 */ /* 0x000fe200078e00ff */
[----:B------:R-:W-:Y:S01]  /*1e00*/  USHF.R.U32.HI UR7, URZ, 0x4, UR7 ;  /* 0x000000043f077899 */ /* 0x000fe20008011607 */
[----:B------:R-:W-:Y:S01]  /*1e10*/  CS2R R22, SRZ ;  /* 0x0000000000167805 */ /* 0x000fe2000001ff00 */
[----:B------:R-:W-:Y:S01]  /*1e20*/  USHF.R.U32.HI UR8, URZ, 0x4, UR8 ;  /* 0x000000043f087899 */ /* 0x000fe20008011608 */
[----:B------:R-:W-:Y:S01]  /*1e30*/  CS2R R80, SRZ ;  /* 0x0000000000507805 */ /* 0x000fe2000001ff00 */
[----:B------:R-:W-:Y:S01]  /*1e40*/  ULOP3.LUT UR7, UR7, 0x3fff, URZ, 0xc0, !UPT ;  /* 0x00003fff07077892 */ /* 0x000fe2000f8ec03f */
[----:B------:R-:W-:Y:S01]  /*1e50*/  CS2R R82, SRZ ;  /* 0x0000000000527805 */ /* 0x000fe2000001ff00 */
[----:B------:R-:W-:Y:S01]  /*1e60*/  ULOP3.LUT UR8, UR8, 0x3fff, URZ, 0xc0, !UPT ;  /* 0x00003fff08087892 */ /* 0x000fe2000f8ec03f */
[----:B------:R-:W-:Y:S01]  /*1e70*/  CS2R R84, SRZ ;  /* 0x0000000000547805 */ /* 0x000fe2000001ff00 */
[----:B------:R-:W-:Y:S01]  /*1e80*/  ULOP3.LUT UR16, UR7, 0x10000, URZ, 0xfc, !UPT ;  /* 0x0001000007107892 */ /* 0x000fe2000f8efc3f */
[----:B------:R-:W-:Y:S01]  /*1e90*/  CS2R R86, SRZ ;  /* 0x0000000000567805 */ /* 0x000fe2000001ff00 */
[----:B------:R-:W-:Y:S01]  /*1ea0*/  ULOP3.LUT UR7, UR8, 0x10000, URZ, 0xfc, !UPT ;  /* 0x0001000008077892 */ /* 0x000fe2000f8efc3f */
[----:B------:R-:W-:Y:S01]  /*1eb0*/  CS2R R88, SRZ ;  /* 0x0000000000587805 */ /* 0x000fe2000001ff00 */
[----:B------:R-:W-:Y:S01]  /*1ec0*/  ULEA UR16, UR4, UR16, 0x7 ;  /* 0x0000001004107291 */ /* 0x000fe2000f8e383f */
[----:B------:R-:W-:Y:S01]  /*1ed0*/  CS2R R90, SRZ ;  /* 0x00000000005a7805 */ /* 0x000fe2000001ff00 */
[----:B------:R-:W-:Y:S01]  /*1ee0*/  UIMAD UR7, UR4, 0xe0, UR7 ;  /* 0x000000e0040778a4 */ /* 0x000fe2000f8e0207 */
[----:B------:R-:W-:Y:S01]  /*1ef0*/  CS2R R92, SRZ ;  /* 0x00000000005c7805 */ /* 0x000fe2000001ff00 */
[----:B------:R-:W-:Y:S01]  /*1f00*/  UMOV UR17, 0xc0000010 ;  /* 0xc000001000117882 */ /* 0x000fe20000000000 */
[----:B------:R-:W-:Y:S01]  /*1f10*/  UMOV UR19, 0xc0000010 ;  /* 0xc000001000137882 */ /* 0x000fe20000000000 */
[----:B------:R-:W-:Y:S01]  /*1f20*/  UIADD3 UR8, UR7, 0x20, URZ ;  /* 0x0000002007087890 */ /* 0x000fe2000fffe03f */
[----:B------:R-:W-:Y:S01]  /*1f30*/  CS2R R94, SRZ ;  /* 0x00000000005e7805 */ /* 0x000fe2000001ff00 */
[----:B------:R-:W-:Y:S01]  /*1f40*/  UIADD3 UR23, UR7, 0x40, URZ ;  /* 0x0000004007177890 */ /* 0x000fe2000fffe03f */
[----:B------:R-:W-:Y:S01]  /*1f50*/  CS2R R96, SRZ ;  /* 0x0000000000607805 */ /* 0x000fe2000001ff00 */
[----:B------:R-:W-:Y:S01]  /*1f60*/  UMOV UR18, UR7 ;  /* 0x0000000700127c82 */ /* 0x000fe20008000000 */
[----:B------:R-:W-:Y:S01]  /*1f70*/  CS2R R98, SRZ ;  /* 0x0000000000627805 */ /* 0x000fe2000001ff00 */
[----:B------:R-:W-:Y:S01]  /*1f80*/  QGMMA.64x16x32.F32.E4M3.E4M3 R72, gdesc[UR16], RZ, !UPT ;  /* 0x00200000104879f3 */ /* 0x000fe2000c7008ff */
[----:B------:R-:W-:Y:S01]  /*1f90*/  UMOV UR18, UR8 ;  /* 0x0000000800127c82 */ /* 0x000fe20008000000 */
[----:B------:R-:W-:Y:S01]  /*1fa0*/  UIADD3 UR8, UR7, 0x60, URZ ;  /* 0x0000006007087890 */ /* 0x000fe2000fffe03f */
[----:B------:R-:W-:Y:S01]  /*1fb0*/  CS2R R100, SRZ ;  /* 0x0000000000647805 */ /* 0x000fe2000001ff00 */
[----:B------:R-:W-:Y:S01]  /*1fc0*/  UMOV UR19, 0xc0000010 ;  /* 0xc000001000137882 */ /* 0x000fe20000000000 */
[----:B------:R-:W-:Y:S01]  /*1fd0*/  CS2R R102, SRZ ;  /* 0x0000000000667805 */ /* 0x000fe2000001ff00 */
[----:B------:R-:W-:Y:S01]  /*1fe0*/  QGMMA.64x16x32.F32.E4M3.E4M3 R64, gdesc[UR16], RZ, !UPT ;  /* 0x00200000104079f3 */ /* 0x000fe2000c7008ff */
[----:B------:R-:W-:Y:S01]  /*1ff0*/  UMOV UR18, UR23 ;  /* 0x0000001700127c82 */ /* 0x000fe20008000000 */
[----:B------:R-:W-:Y:S01]  /*2000*/  UMOV UR19, 0xc0000010 ;  /* 0xc000001000137882 */ /* 0x000fe20000000000 */
[----:B------:R-:W-:Y:S01]  /*2010*/  UIADD3 UR23, UR7, 0x80, URZ ;  /* 0x0000008007177890 */ /* 0x000fe2000fffe03f */
[----:B------:R-:W-:Y:S01]  /*2020*/  QGMMA.64x16x32.F32.E4M3.E4M3 R56, gdesc[UR16], RZ, !UPT ;  /* 0x00200000103879f3 */ /* 0x000fe2000c7008ff */
[----:B------:R-:W-:Y:S01]  /*2030*/  UMOV UR18, UR8 ;  /* 0x0000000800127c82 */ /* 0x000fe20008000000 */
[----:B------:R-:W-:Y:S01]  /*2040*/  UIADD3 UR8, UR7, 0xa0, URZ ;  /* 0x000000a007087890 */ /* 0x000fe2000fffe03f */
[----:B------:R-:W-:Y:S01]  /*2050*/  CS2R R104, SRZ ;  /* 0x0000000000687805 */ /* 0x000fe2000001ff00 */
[----:B------:R-:W-:Y:S01]  /*2060*/  UMOV UR19, 0xc0000010 ;  /* 0xc000001000137882 */ /* 0x000fe20000000000 */
[----:B------:R-:W-:Y:S01]  /*2070*/  UIADD3 UR7, UR7, 0xc0, URZ ;  /* 0x000000c007077890 */ /* 0x000fe2000fffe03f */
[----:B------:R-:W-:Y:S01]  /*2080*/  QGMMA.64x16x32.F32.E4M3.E4M3 R48, gdesc[UR16], RZ, !UPT ;  /* 0x00200000103079f3 */ /* 0x000fe2000c7008ff */
[----:B------:R-:W-:Y:S01]  /*2090*/  UMOV UR18, UR23 ;  /* 0x0000001700127c82 */ /* 0x000fe20008000000 */
[----:B------:R-:W-:Y:S01]  /*20a0*/  UMOV UR19, 0xc0000010 ;  /* 0xc000001000137882 */ /* 0x000fe20000000000 */
[----:B------:R-:W-:Y:S01]  /*20b0*/  CS2R R106, SRZ ;  /* 0x00000000006a7805 */ /* 0x000fe2000001ff00 */
[----:B------:R-:W-:Y:S01]  /*20c0*/  QGMMA.64x16x32.F32.E4M3.E4M3 R40, gdesc[UR16], RZ, !UPT ;  /* 0x00200000102879f3 */ /* 0x000fe2000c7008ff */
[----:B------:R-:W-:Y:S01]  /*20d0*/  UMOV UR18, UR8 ;  /* 0x0000000800127c82 */ /* 0x000fe20008000000 */
[----:B------:R-:W-:Y:S01]  /*20e0*/  ULDC UR8, c[0x0][0x50c] ;  /* 0x0001430000087ab9 */ /* 0x000fe20000000800 */
[----:B------:R-:W-:Y:S01]  /*20f0*/  UMOV UR19, 0xc0000010 ;  /* 0xc000001000137882 */ /* 0x000fe20000000000 */
[----:B------:R-:W-:Y:S01]  /*2100*/  UISETP.NE.AND UP0, UPT, UR8, 0x1, UPT ;  /* 0x000000010800788c */ /* 0x000fe2000bf05270 */
[----:B------:R-:W-:Y:S01]  /*2110*/  QGMMA.64x16x32.F32.E4M3.E4M3 R32, gdesc[UR16], RZ, !UPT ;  /* 0x00200000102079f3 */ /* 0x000fe2000c7008ff */
[----:B------:R-:W-:Y:S01]  /*2120*/  UMOV UR18, UR7 ;  /* 0x0000000700127c82 */ /* 0x000fe20008000000 */
[----:B------:R-:W-:Y:S01]  /*2130*/  UMOV UR19, 0xc0000010 ;  /* 0xc000001000137882 */ /* 0x000fe20000000000 */
[----:B------:R-:W-:Y:S01]  /*2140*/  USEL UR7, URZ, 0x1, UP0 ;  /* 0x000000013f077887 */ /* 0x000fe20008000000 */
[----:B------:R-:W-:Y:S01]  /*2150*/  QGMMA.64x16x32.F32.E4M3.E4M3 R24, gdesc[UR16], RZ, !UPT, gsb0 ;  /* 0x00200000101879f3 */ /* 0x000fe2000c0008ff */
[----:B------:R-:W-:-:S02]  /*2160*/  CS2R R108, SRZ ;  /* 0x00000000006c7805 */ /* 0x000fc4000001ff00 */
[----:B------:R-:W-:Y:S02]  /*2170*/  CS2R R110, SRZ ;  /* 0x00000000006e7805 */ /* 0x000fe4000001ff00 */
[----:B------:R-:W-:Y:S02]  /*2180*/  CS2R R112, SRZ ;  /* 0x0000000000707805 */ /* 0x000fe4000001ff00 */
[----:B------:R-:W-:Y:S02]  /*2190*/  CS2R R114, SRZ ;  /* 0x0000000000727805 */ /* 0x000fe4000001ff00 */
[----:B------:R-:W-:Y:S02]  /*21a0*/  ISETP.NE.AND P0, PT, RZ, UR7, PT ;  /* 0x00000007ff007c0c */ /* 0x000fe4000bf05270 */
[----:B------:R-:W-:Y:S02]  /*21b0*/  CS2R R116, SRZ ;  /* 0x0000000000747805 */ /* 0x000fe4000001ff00 */
[----:B------:R-:W-:-:S02]  /*21c0*/  CS2R R118, SRZ ;  /* 0x0000000000767805 */ /* 0x000fc4000001ff00 */
[----:B------:R-:W-:Y:S02]  /*21d0*/  CS2R R120, SRZ ;  /* 0x0000000000787805 */ /* 0x000fe4000001ff00 */
[----:B------:R-:W-:Y:S02]  /*21e0*/  CS2R R122, SRZ ;  /* 0x00000000007a7805 */ /* 0x000fe4000001ff00 */
[----:B------:R-:W-:Y:S02]  /*21f0*/  CS2R R124, SRZ ;  /* 0x00000000007c7805 */ /* 0x000fe4000001ff00 */
[----:B------:R-:W-:Y:S02]  /*2200*/  CS2R R126, SRZ ;  /* 0x00000000007e7805 */ /* 0x000fe4000001ff00 */
[----:B------:R-:W-:Y:S02]  /*2210*/  CS2R R128, SRZ ;  /* 0x0000000000807805 */ /* 0x000fe4000001ff00 */
[----:B------:R-:W-:Y:S01]  /*2220*/  CS2R R130, SRZ ;  /* 0x0000000000827805 */ /* 0x000fe2000001ff00 */
[----:B------:R-:W-:Y:S06]  /*2230*/  @!P0 BRA `(.L_x_22) ;  /* 0x0000000000e88947 */ /* 0x000fec0003800000 */
[----:B------:R-:W-:Y:S02]  /*2240*/  WARPGROUP.DEPBAR.LE gsb0, 0x0 ;  /* 0x00008000000079c5 */ /* 0x000fe40000010000 */
[----:B------:R-:W-:-:S01]  /*2250*/  FADD R131, RZ, R72 ;  /* 0x00000048ff837221 */ /* 0x000fc20000000000 */
[----:B------:R-:W-:Y:S01]  /*2260*/  FADD R130, RZ, R73 ;  /* 0x00000049ff827221 */ /* 0x000fe20000000000 */
        /* <DEDUP_REMOVED lines=54> */
[----:B------:R-:W-:-:S06]  /*25d0*/  UMOV UR6, URZ ;  /* 0x0000003f00067c82 */ /* 0x000fcc0008000000 */
.L_x_22:
[----:B------:R-:W-:-:S04]  /*25e0*/  UIADD3 UR23, UR4, 0x1, URZ ;  /* 0x0000000104177890 */ /* 0x000fc8000fffe03f */
[----:B------:R-:W-:-:S04]  /*25f0*/  UISETP.NE.AND UP0, UPT, UR23, 0x29, UPT ;  /* 0x000000291700788c */ /* 0x000fc8000bf05270 */
[----:B------:R-:W-:Y:S02]  /*2600*/  USEL UR8, URZ, 0x1, UP0 ;  /* 0x000000013f087887 */ /* 0x000fe40008000000 */
[----:B------:R-:W-:Y:S02]  /*2610*/  USEL UR23, UR23, URZ, UP0 ;  /* 0x0000003f17177287 */ /* 0x000fe40008000000 */
[----:B------:R-:W-:-:S06]  /*2620*/  ULOP3.LUT UR8, UR5, UR8, URZ, 0x3c, !UPT ;  /* 0x0000000805087292 */ /* 0x000fcc000f8e3c3f */
[----:B------:R-:W-:Y:S01]  /*2630*/  IMAD.U32 R17, RZ, RZ, UR8 ;  /* 0x00000008ff117e24 */ /* 0x000fe2000f8e00ff */
[----:B------:R-:W-:-:S06]  /*2640*/  UMOV UR8, 0x1 ;  /* 0x0000000100087882 */ /* 0x000fcc0000000000 */
.L_x_17:
[----:B------:R-:W-:-:S06]  /*2650*/  UISETP.GE.AND UP0, UPT, UR10, 0x1, UPT ;  /* 0x000000010a00788c */ /* 0x000fcc000bf06270 */
[----:B------:R-:W-:-:S13]  /*2660*/  PLOP3.LUT P0, PT, PT, PT, UP0, 0x80, 0x0 ;  /* 0x000000000000781c */ /* 0x000fda0003f0f008 */
[----:B------:R-:W-:Y:S05]  /*2670*/  @!P0 BRA `(.L_x_23) ;  /* 0x0000000800348947 */ /* 0x000fea0003800000 */
[----:B01----:R-:W-:Y:S01]  /*2680*/  IMAD.U32 R14, RZ, RZ, UR10 ;  /* 0x0000000aff0e7e24 */ /* 0x003fe2000f8e00ff */
[----:B------:R-:W-:Y:S01]  /*2690*/  UMOV UR24, UR4 ;  /* 0x0000000400187c82 */ /* 0x000fe20008000000 */
[----:B------:R-:W-:-:S05]  /*26a0*/  ULDC UR27, c[0x0][0x50c] ;  /* 0x00014300001b7ab9 */ /* 0x000fca0000000800 */
.L_x_31:
[----:B------:R-:W-:-:S13]  /*26b0*/  ISETP.NE.AND P1, PT, R132, 0x3, PT ;  /* 0x000000038400780c */ /* 0x000fda0003f25270 */
[----:B01----:R-:W-:Y:S05]  /*26c0*/  @!P1 BRA `(.L_x_24) ;  /* 0x0000000000049947 */ /* 0x003fea0003800000 */
[----:B------:R-:W-:Y:S01]  /*26d0*/  BPT.TRAP 0x1 ;  /* 0x000000040000795c */ /* 0x000fe20000300000 */
.L_x_24:
[----:B------:R-:W-:Y:S01]  /*26e0*/  ULEA UR16, UR23, UR9, 0x3 ;  /* 0x0000000917107291 */ /* 0x000fe2000f8e183f */
[----:B------:R-:W-:-:S08]  /*26f0*/  SHF.L.U32 R15, R17, 0x1f, RZ ;  /* 0x0000001f110f7819 */ /* 0x000fd000000006ff */
[----:B------:R0:W1:Y:S01]  /*2700*/  SYNCS.PHASECHK.TRANS64.TRYWAIT P0, [UR16], R15 ;  /* 0x0000000fff0075a7 */ /* 0x0000620008000150 */
[----:B------:R-:W-:Y:S05]  /*2710*/  @!P1 BRA `(.L_x_25) ;  /* 0x0000000000049947 */ /* 0x000fea0003800000 */
[----:B------:R-:W-:Y:S01]  /*2720*/  BPT.TRAP 0x1 ;  /* 0x000000040000795c */ /* 0x000fe20000300000 */
.L_x_25:
[----:B-1----:R-:W-:Y:S05]  /*2730*/  @P0 BRA `(.L_x_26) ;  /* 0x0000000000080947 */ /* 0x002fea0003800000 */
[----:B------:R-:W1:Y:S02]  /*2740*/  SYNCS.PHASECHK.TRANS64.TRYWAIT P0, [UR16], R15 ;  /* 0x0000000fff0075a7 */ /* 0x000e640008000150 */
[----:B-1----:R-:W-:Y:S05]  /*2750*/  @!P0 BRA `(.L_x_27) ;  /* 0x0000007c00088947 */ /* 0x002fea0003800000 */
.L_x_26:
[----:B------:R-:W-:Y:S01]  /*2760*/  UIADD3 UR17, UR9, 0x14b80, URZ ;  /* 0x00014b8009117890 */ /* 0x000fe2000fffe03f */
[----:B------:R-:W-:Y:S01]  /*2770*/  WARPGROUP.ARRIVE ;  /* 0x00000000000079c5 */ /* 0x000fe20000000000 */
[----:B------:R-:W-:Y:S02]  /*2780*/  UIADD3 UR16, UR9, 0x380, URZ ;  /* 0x0000038009107890 */ /* 0x000fe4000fffe03f */
[----:B------:R-:W-:Y:S02]  /*2790*/  USHF.R.U32.HI UR17, URZ, 0x4, UR17 ;  /* 0x000000043f117899 */ /* 0x000fe40008011611 */
[----:B------:R-:W-:Y:S02]  /*27a0*/  USHF.R.U32.HI UR16, URZ, 0x4, UR16 ;  /* 0x000000043f107899 */ /* 0x000fe40008011610 */
[----:B------:R-:W-:Y:S02]  /*27b0*/  UISETP.NE.AND UP0, UPT, UR7, URZ, UPT ;  /* 0x0000003f0700728c */ /* 0x000fe4000bf05270 */
[----:B------:R-:W-:-:S02]  /*27c0*/  ULOP3.LUT UR17, UR17, 0x3fff, URZ, 0xc0, !UPT ;  /* 0x00003fff11117892 */ /* 0x000fc4000f8ec03f */
[----:B------:R-:W-:Y:S02]  /*27d0*/  ULOP3.LUT UR16, UR16, 0x3fff, URZ, 0xc0, !UPT ;  /* 0x00003fff10107892 */ /* 0x000fe4000f8ec03f */
[----:B------:R-:W-:Y:S02]  /*27e0*/  USEL UR8, UR8, URZ, !UP0 ;  /* 0x0000003f08087287 */ /* 0x000fe4000c000000 */
[----:B------:R-:W-:Y:S02]  /*27f0*/  ULOP3.LUT UR7, UR17, 0x10000, URZ, 0xfc, !UPT ;  /* 0x0001000011077892 */ /* 0x000fe4000f8efc3f */
[----:B------:R-:W-:Y:S02]  /*2800*/  ULOP3.LUT UR16, UR16, 0x10000, URZ, 0xfc, !UPT ;  /* 0x0001000010107892 */ /* 0x000fe4000f8efc3f */
[----:B------:R-:W-:Y:S02]  /*2810*/  UISETP.NE.U32.AND UP0, UPT, UR8, URZ, UPT ;  /* 0x0000003f0800728c */ /* 0x000fe4000bf05070 */
[----:B------:R-:W-:-:S02]  /*2820*/  UIMAD UR7, UR23, 0xe0, UR7 ;  /* 0x000000e0170778a4 */ /* 0x000fc4000f8e0207 */
[----:B------:R-:W-:Y:S02]  /*2830*/  ULEA UR16, UR23, UR16, 0x7 ;  /* 0x0000001017107291 */ /* 0x000fe4000f8e383f */
[----:B------:R-:W-:Y:S02]  /*2840*/  UIADD3 UR8, UR7, 0x20, URZ ;  /* 0x0000002007087890 */ /* 0x000fe4000fffe03f */
[----:B------:R-:W-:Y:S01]  /*2850*/  UIADD3 UR25, UR7, 0x40, URZ ;  /* 0x0000004007197890 */ /* 0x000fe2000fffe03f */
[----:B------:R-:W-:Y:S01]  /*2860*/  UMOV UR17, 0xc0000010 ;  /* 0xc000001000117882 */ /* 0x000fe20000000000 */
[----:B------:R-:W-:Y:S01]  /*2870*/  UMOV UR18, UR7 ;  /* 0x0000000700127c82 */ /* 0x000fe20008000000 */
[----:B------:R-:W-:Y:S01]  /*2880*/  UMOV UR19, 0xc0000010 ;  /* 0xc000001000137882 */ /* 0x000fe20000000000 */
[----:B------:R-:W-:Y:S01]  /*2890*/  UIADD3 UR26, UR7, 0x60, URZ ;  /* 0x00000060071a7890 */ /* 0x000fe2000fffe03f */
[----:B------:R-:W-:Y:S01]  /*28a0*/  QGMMA.64x16x32.F32.E4M3.E4M3 R72, gdesc[UR16], R72, UP0 ;  /* 0x00200000104879f3 */ /* 0x000fe2000bf00848 */
        /* <DEDUP_REMOVED lines=17> */
[----:B------:R-:W-:-:S02]  /*29c0*/  UMOV UR19, 0xc0000010 ;  /* 0xc000001000137882 */ /* 0x000fc40000000000 */
[----:B------:R-:W-:Y:S01]  /*29d0*/  QGMMA.64x16x32.F32.E4M3.E4M3 R32, gdesc[UR16], R32, UP0 ;  /* 0x00200000102079f3 */ /* 0x000fe2000bf00820 */
[----:B------:R-:W-:Y:S01]  /*29e0*/  UMOV UR18, UR7 ;  /* 0x0000000700127c82 */ /* 0x000fe20008000000 */
[----:B------:R-:W-:Y:S02]  /*29f0*/  UMOV UR19, 0xc0000010 ;  /* 0xc000001000137882 */ /* 0x000fe40000000000 */
[----:B------:R-:W-:Y:S01]  /*2a00*/  QGMMA.64x16x32.F32.E4M3.E4M3 R24, gdesc[UR16], R24, UP0, gsb0 ;  /* 0x00200000101879f3 */ /* 0x000fe2000b800818 */
[----:B------:R-:W-:-:S04]  /*2a10*/  UISETP.NE.AND UP0, UPT, UR6, UR27, UPT ;  /* 0x0000001b0600728c */ /* 0x000fc8000bf05270 */
[----:B------:R-:W-:-:S06]  /*2a20*/  USEL UR7, URZ, 0x1, UP0 ;  /* 0x000000013f077887 */ /* 0x000fcc0008000000 */
[----:B------:R-:W-:Y:S01]  /*2a30*/  ISETP.NE.AND P0, PT, RZ, UR7, PT ;  /* 0x00000007ff007c0c */ /* 0x000fe2000bf05270 */
[----:B------:R-:W-:-:S12]  /*2a40*/  WARPGROUP.DEPBAR.LE gsb0, 0x1 ;  /* 0x00008000000079c5 */ /* 0x000fd80000010100 */
[----:B------:R-:W-:Y:S05]  /*2a50*/  @!P0 BRA `(.L_x_28) ;  /* 0x0000000000e88947 */ /* 0x000fea0003800000 */
[----:B------:R-:W-:Y:S02]  /*2a60*/  WARPGROUP.DEPBAR.LE gsb0, 0x0 ;  /* 0x00008000000079c5 */ /* 0x000fe40000010000 */
[----:B------:R-:W-:-:S01]  /*2a70*/  FADD R131, R72, R131 ;  /* 0x0000008348837221 */ /* 0x000fc20000000000 */
[----:B------:R-:W-:Y:S01]  /*2a80*/  FADD R130, R73, R130 ;  /* 0x0000008249827221 */ /* 0x000fe20000000000 */
        /* <DEDUP_REMOVED lines=54> */
[----:B------:R-:W-:-:S06]  /*2df0*/  UMOV UR6, URZ ;  /* 0x0000003f00067c82 */ /* 0x000fcc0008000000 */
.L_x_28:
[----:B------:R-:W-:Y:S05]  /*2e00*/  @!P1 BRA `(.L_x_29) ;  /* 0x0000000000049947 */ /* 0x000fea0003800000 */
[----:B------:R-:W-:Y:S01]  /*2e10*/  BPT.TRAP 0x1 ;  /* 0x000000040000795c */ /* 0x000fe20000300000 */
.L_x_29:
[----:B------:R-:W-:Y:S01]  /*2e20*/  ULEA UR8, UR24, UR9, 0x3 ;  /* 0x0000000918087291 */ /* 0x000fe2000f8e183f */
[----:B------:R-:W-:-:S03]  /*2e30*/  ISETP.GT.U32.AND P0, PT, R7, 0x1, PT ;  /* 0x000000010700780c */ /* 0x000fc60003f04070 */
[----:B------:R-:W-:-:S04]  /*2e40*/  UIADD3 UR8, UR8, 0x148, URZ ;  /* 0x0000014808087890 */ /* 0x000fc8000fffe03f */
[----:B------:R-:W-:-:S09]  /*2e50*/  UPRMT UR8, URZ, 0x654, UR8 ;  /* 0x000006543f087896 */ /* 0x000fd20008000008 */
[----:B------:R-:W-:Y:S01]  /*2e60*/  SYNCS.ARRIVE.TRANS64.RED.A1T0 RZ, [UR8], RZ ;  /* 0x000000ffffff79a7 */ /* 0x000fe20008100408 */
[----:B------:R-:W-:Y:S05]  /*2e70*/  @P0 BRA `(.L_x_30) ;  /* 0x0000000000040947 */ /* 0x000fea0003800000 */
[----:B------:R-:W-:Y:S01]  /*2e80*/  BPT.TRAP 0x1 ;  /* 0x000000040000795c */ /* 0x000fe20000300000 */
.L_x_30:
[----:B------:R-:W-:Y:S01]  /*2e90*/  UIADD3 UR23, UR23, 0x1, URZ ;  /* 0x0000000117177890 */ /* 0x000fe2000fffe03f */
[C---:B------:R-:W-:Y:S01]  /*2ea0*/  ISETP.GT.AND P0, PT, R14.reuse, 0x1, PT ;  /* 0x000000010e00780c */ /* 0x040fe20003f04270 */
[----:B------:R-:W-:Y:S01]  /*2eb0*/  UIADD3 UR24, UR24, 0x1, URZ ;  /* 0x0000000118187890 */ /* 0x000fe2000fffe03f */
[----:B------:R-:W-:Y:S01]  /*2ec0*/  VIADD R14, R14, 0xffffffff ;  /* 0xffffffff0e0e7836 */ /* 0x000fe20000000000 */
[----:B------:R-:W-:Y:S02]  /*2ed0*/  UISETP.NE.AND UP0, UPT, UR23, 0x29, UPT ;  /* 0x000000291700788c */ /* 0x000fe4000bf05270 */
[----:B------:R-:W-:Y:S02]  /*2ee0*/  UISETP.NE.AND UP1, UPT, UR24, 0x29, UPT ;  /* 0x000000291800788c */ /* 0x000fe4000bf25270 */
[----:B------:R-:W-:Y:S02]  /*2ef0*/  USEL UR8, URZ, 0x1, UP0 ;  /* 0x000000013f087887 */ /* 0x000fe40008000000 */
[----:B------:R-:W-:-:S02]  /*2f00*/  USEL UR23, UR23, URZ, UP0 ;  /* 0x0000003f17177287 */ /* 0x000fc40008000000 */
[----:B------:R-:W-:Y:S02]  /*2f10*/  USEL UR24, UR24, URZ, UP1 ;  /* 0x0000003f18187287 */ /* 0x000fe40008800000 */
[----:B------:R-:W-:Y:S01]  /*2f20*/  LOP3.LUT R17, R17, UR8, RZ, 0x3c, !PT ;  /* 0x0000000811117c12 */ /* 0x000fe2000f8e3cff */
[----:B------:R-:W-:Y:S01]  /*2f30*/  UMOV UR8, 0x1 ;  /* 0x0000000100087882 */ /* 0x000fe20000000000 */
[----:B------:R-:W-:Y:S08]  /*2f40*/  @P0 BRA `(.L_x_31) ;  /* 0xfffffff400d80947 */ /* 0x000ff0000383ffff */
.L_x_23:
[----:B------:R-:W-:Y:S01]  /*2f50*/  UISETP.NE.AND UP0, UPT, UR6, URZ, UPT ;  /* 0x0000003f0600728c */ /* 0x000fe2000bf05270 */
[----:B01----:R-:W0:Y:S01]  /*2f60*/  LDC R14, c[0x0][0x28c] ;  /* 0x0000a300ff0e7b82 */ /* 0x003e220000000800 */
[----:B------:R-:W-:Y:S02]  /*2f70*/  IMAD.U32 R15, RZ, RZ, UR22 ;  /* 0x00000016ff0f7e24 */ /* 0x000fe4000f8e00ff */
[----:B------:R-:W-:-:S06]  /*2f80*/  USEL UR6, URZ, 0x1, !UP0 ;  /* 0x000000013f067887 */ /* 0x000fcc000c000000 */
[----:B------:R-:W-:-:S13]  /*2f90*/  ISETP.NE.AND P0, PT, RZ, UR6, PT ;  /* 0x00000006ff007c0c */ /* 0x000fda000bf05270 */
[----:B------:R-:W-:Y:S05]  /*2fa0*/  @!P0 BRA `(.L_x_32) ;  /* 0x0000000000e48947 */ /* 0x000fea0003800000 */
[----:B------:R-:W-:Y:S02]  /*2fb0*/  WARPGROUP.DEPBAR.LE gsb0, 0x0 ;  /* 0x00008000000079c5 */ /* 0x000fe40000010000 */
[----:B------:R-:W-:Y:S01]  /*2fc0*/  FADD R131, R72, R131 ;  /* 0x0000008348837221 */ /* 0x000fe20000000000 */
        /* <DEDUP_REMOVED lines=54> */
[----:B------:R-:W-:-:S07]  /*3330*/  FADD R20, R20, R31 ;  /* 0x0000001f14147221 */ /* 0x000fce0000000000 */
.L_x_32:
[----:B0-----:R-:W-:Y:S01]  /*3340*/  ISETP.GE.AND P0, PT, R14, 0x1, PT ;  /* 0x000000010e00780c */ /* 0x001fe20003f06270 */
[----:B------:R0:W-:Y:S01]  /*3350*/  SYNCS.ARRIVE.TRANS64.A1T0 RZ, [R15+UR21], RZ ;  /* 0x000000ff0fff79a7 */ /* 0x0001e20008100015 */
[----:B------:R-:W-:-:S11]  /*3360*/  WARPGROUP.DEPBAR.LE gsb0, 0x0 ;  /* 0x00008000000079c5 */ /* 0x000fd60000010000 */
[----:B------:R-:W-:Y:S05]  /*3370*/  @!P0 BRA `(.L_x_33) ;  /* 0x0000000000388947 */ /* 0x000fea0003800000 */
[----:B------:R-:W-:-:S13]  /*3380*/  ISETP.NE.AND P0, PT, R132, 0x3, PT ;  /* 0x000000038400780c */ /* 0x000fda0003f05270 */
[----:B------:R-:W-:Y:S05]  /*3390*/  @!P0 BRA `(.L_x_34) ;  /* 0x0000000000048947 */ /* 0x000fea0003800000 */
[----:B------:R-:W-:Y:S01]  /*33a0*/  BPT.TRAP 0x1 ;  /* 0x000000040000795c */ /* 0x000fe20000300000 */
.L_x_34:
[----:B------:R-:W-:Y:S01]  /*33b0*/  UIADD3 UR8, UR10, UR4, URZ ;  /* 0x000000040a087290 */ /* 0x000fe2000fffe03f */
[----:B------:R-:W-:-:S03]  /*33c0*/  ISETP.GT.U32.AND P0, PT, R7, 0x1, PT ;  /* 0x000000010700780c */ /* 0x000fc60003f04070 */
[----:B------:R-:W-:-:S04]  /*33d0*/  UIMAD.WIDE.U32 UR6, UR8, -0x3831f383, URZ ;  /* 0xc7ce0c7d080678a5 */ /* 0x000fc8000f8e003f */
[----:B------:R-:W-:-:S04]  /*33e0*/  USHF.R.U32.HI UR6, URZ, 0x5, UR7 ;  /* 0x000000053f067899 */ /* 0x000fc80008011607 */
[----:B------:R-:W-:-:S04]  /*33f0*/  UIMAD UR8, UR6, -0x29, UR8 ;  /* 0xffffffd7060878a4 */ /* 0x000fc8000f8e0208 */
[----:B------:R-:W-:-:S04]  /*3400*/  ULEA UR8, UR8, UR9, 0x3 ;  /* 0x0000000908087291 */ /* 0x000fc8000f8e183f */
[----:B------:R-:W-:-:S04]  /*3410*/  UIADD3 UR8, UR8, 0x148, URZ ;  /* 0x0000014808087890 */ /* 0x000fc8000fffe03f */
[----:B------:R-:W-:-:S09]  /*3420*/  UPRMT UR8, URZ, 0x654, UR8 ;  /* 0x000006543f087896 */ /* 0x000fd20008000008 */
[----:B------:R-:W-:Y:S01]  /*3430*/  SYNCS.ARRIVE.TRANS64.RED.A1T0 RZ, [UR8], RZ ;  /* 0x000000ffffff79a7 */ /* 0x000fe20008100408 */
[----:B------:R-:W-:Y:S05]  /*3440*/  @P0 BRA `(.L_x_33) ;  /* 0x0000000000040947 */ /* 0x000fea0003800000 */
[----:B------:R-:W-:Y:S01]  /*3450*/  BPT.TRAP 0x1 ;  /* 0x000000040000795c */ /* 0x000fe20000300000 */
.L_x_33:
[----:B------:R-:W-:Y:S01]  /*3460*/  SHF.L.U32 R14, R133, 0x1f, RZ ;  /* 0x0000001f850e7819 */ /* 0x000fe200000006ff */
[----:B------:R-:W-:Y:S01]  /*3470*/  UIADD3 UR4, UR20, UR4, URZ ;  /* 0x0000000414047290 */ /* 0x000fe2000fffe03f */
[----:B------:R-:W1:Y:S01]  /*3480*/  LDC R27, c[0x0][0x288] ;  /* 0x0000a200ff1b7b82 */ /* 0x000e620000000800 */
[----:B------:R-:W-:Y:S01]  /*3490*/  UISETP.GE.U32.AND UP1, UPT, UR20, 0x29, UPT ;  /* 0x000000291400788c */ /* 0x000fe2000bf26070 */
[----:B------:R-:W-:Y:S01]  /*34a0*/  IMAD.SHL.U32 R24, R18, 0x2, RZ ;  /* 0x0000000212187824 */ /* 0x000fe200078e00ff */
[----:B------:R-:W-:Y:S02]  /*34b0*/  UISETP.GT.U32.AND UP0, UPT, UR4, 0x28, UPT ;  /* 0x000000280400788c */ /* 0x000fe4000bf04070 */
[----:B------:R-:W-:Y:S02]  /*34c0*/  UIMAD.WIDE.U32 UR6, UR4, -0x3831f383, URZ ;  /* 0xc7ce0c7d040678a5 */ /* 0x000fe4000f8e003f */
[----:B------:R-:W-:Y:S01]  /*34d0*/  UISETP.LT.U32.AND UP0, UPT, UR20, 0x29, UP0 ;  /* 0x000000291400788c */ /* 0x000fe20008701070 */
[----:B------:R-:W2:Y:S01]  /*34e0*/  SYNCS.PHASECHK.TRANS64.TRYWAIT P0, [UR11+0x8], R14 ;  /* 0x0000080eff0075a7 */ /* 0x000ea2000800014b */
[----:B------:R-:W-:Y:S01]  /*34f0*/  USHF.R.U32.HI UR6, URZ, 0x5, UR7 ;  /* 0x000000053f067899 */ /* 0x000fe20008011607 */
[----:B------:R-:W-:Y:S01]  /*3500*/  SHF.R.S32.HI R25, RZ, 0x1f, R24 ;  /* 0x0000001fff197819 */ /* 0x000fe20000011418 */
[----:B------:R-:W-:-:S02]  /*3510*/  USEL UR8, URZ, 0x1, !UP0 ;  /* 0x000000013f087887 */ /* 0x000fc4000c000000 */
[----:B------:R-:W-:Y:S02]  /*3520*/  UIMAD UR4, UR6, -0x29, UR4 ;  /* 0xffffffd7060478a4 */ /* 0x000fe4000f8e0204 */
[----:B------:R-:W-:-:S04]  /*3530*/  ULOP3.LUT UR5, UR5, UR8, URZ, 0x3c, !UPT ;  /* 0x0000000805057292 */ /* 0x000fc8000f8e3c3f */
[----:B------:R-:W-:Y:S01]  /*3540*/  @UP1 ULOP3.LUT UR5, UR5, 0x1, UR6, 0x78, !UPT ;  /* 0x0000000105051892 */ /* 0x000fe2000f8e7806 */
[----:B-12---:R-:W-:Y:S11]  /*3550*/  @!P0 BRA `(.L_x_35) ;  /* 0x0000006c00a08947 */ /* 0x006ff60003800000 */
.L_x_214:
[----:B------:R-:W-:Y:S01]  /*3560*/  IMAD.SHL.U32 R26, R6, 0x40, RZ ;  /* 0x00000040061a7824 */ /* 0x000fe200078e00ff */
[----:B------:R-:W-:Y:S01]  /*3570*/  ULDC UR8, c[0x0][0x284] ;  /* 0x0000a10000087ab9 */ /* 0x000fe20000000800 */
[----:B------:R-:W-:Y:S01]  /*3580*/  IMAD R32, R5, 0x70, RZ ;  /* 0x0000007005207824 */ /* 0x000fe200078e02ff */
[----:B------:R-:W-:Y:S01]  /*3590*/  SHF.R.S32.HI R34, RZ, 0x1f, R4 ;  /* 0x0000001fff227819 */ /* 0x000fe20000011404 */
[----:B------:R-:W-:Y:S01]  /*35a0*/  ULDC.64 UR6, c[0x0][0x5d0] ;  /* 0x0001740000067ab9 */ /* 0x000fe20000000a00 */
[----:B------:R-:W-:Y:S01]  /*35b0*/  ISETP.GE.AND P0, PT, R26, UR8, PT ;  /* 0x000000081a007c0c */ /* 0x000fe2000bf06270 */
[----:B0-----:R-:W-:Y:S01]  /*35c0*/  IMAD.WIDE.U32 R14, R4, UR6, R24 ;  /* 0x00000006040e7c25 */ /* 0x001fe2000f8e0018 */
[----:B------:R-:W-:Y:S02]  /*35d0*/  SHF.R.S32.HI R33, RZ, 0x1f, R32 ;  /* 0x0000001fff217819 */ /* 0x000fe40000011420 */
[----:B------:R-:W-:Y:S01]  /*35e0*/  ISETP.GE.OR P0, PT, R32, R27, P0 ;  /* 0x0000001b2000720c */ /* 0x000fe20000706670 */
[----:B------:R-:W-:Y:S01]  /*35f0*/  IMAD R5, R34, UR6, RZ ;  /* 0x0000000622057c24 */ /* 0x000fe2000f8e02ff */
[----:B------:R-:W-:-:S03]  /*3600*/  IADD3 R14, P1, R32, R14, RZ ;  /* 0x0000000e200e7210 */ /* 0x000fc60007f3e0ff */
[----:B------:R-:W-:-:S05]  /*3610*/  IMAD R5, R4, UR7, R5 ;  /* 0x0000000704057c24 */ /* 0x000fca000f8e0205 */
[----:B------:R-:W-:-:S03]  /*3620*/  IADD3.X R15, R33, R15, R5, P1, !PT ;  /* 0x0000000f210f7210 */ /* 0x000fc60000ffe405 */
[----:B------:R-:W-:Y:S05]  /*3630*/  @P0 BRA `(.L_x_36) ;  /* 0x0000004000680947 */ /* 0x000fea0003800000 */
[----:B------:R-:W0:Y:S01]  /*3640*/  LDC.64 R30, c[0x0][0x5c8] ;  /* 0x00017200ff1e7b82 */ /* 0x000e220000000a00 */
[----:B------:R-:W-:Y:S01]  /*3650*/  IMAD.WIDE R28, R6, 0x40, R10 ;  /* 0x00000040061c7825 */ /* 0x000fe200078e020a */
[----:B------:R-:W-:Y:S01]  /*3660*/  ULDC.64 UR6, c[0x0][0x5c0] ;  /* 0x0001700000067ab9 */ /* 0x000fe20000000a00 */
[----:B------:R-:W-:Y:S02]  /*3670*/  BSSY B0, `(.L_x_36) ;  /* 0x0000416000007945 */ /* 0x000fe40003800000 */
[-C--:B0-----:R-:W-:Y:S02]  /*3680*/  IMAD R5, R29, R30.reuse, RZ ;  /* 0x0000001e1d057224 */ /* 0x081fe400078e02ff */
[----:B------:R-:W-:-:S04]  /*3690*/  IMAD.WIDE.U32 R14, R28, R30, R14 ;  /* 0x0000001e1c0e7225 */ /* 0x000fc800078e000e */
[----:B------:R-:W-:Y:S01]  /*36a0*/  IMAD R17, R28, R31, R5 ;  /* 0x0000001f1c117224 */ /* 0x000fe200078e0205 */
[----:B------:R-:W-:Y:S02]  /*36b0*/  LEA R5, P0, R30, R14, 0x3 ;  /* 0x0000000e1e057211 */ /* 0x000fe400078018ff */
[----:B------:R-:W-:Y:S01]  /*36c0*/  IADD3 R16, P1, R14, UR6, RZ ;  /* 0x000000060e107c10 */ /* 0x000fe2000ff3e0ff */
[----:B------:R-:W-:Y:S01]  /*36d0*/  IMAD.IADD R17, R15, 0x1, R17 ;  /* 0x000000010f117824 */ /* 0x000fe200078e0211 */
[----:B------:R-:W-:Y:S01]  /*36e0*/  IADD3 R14, P2, R5, UR6, RZ ;  /* 0x00000006050e7c10 */ /* 0x000fe2000ff5e0ff */
[----:B------:R-:W-:-:S03]  /*36f0*/  IMAD R5, R18, -0x2, R27 ;  /* 0xfffffffe12057824 */ /* 0x000fc600078e021b */
[----:B------:R-:W-:Y:S02]  /*3700*/  LEA.HI.X R6, R30, R17, R31, 0x3, P0 ;  /* 0x000000111e067211 */ /* 0x000fe400000f1c1f */
[----:B-----5:R-:W-:Y:S02]  /*3710*/  FSETP.NEU.AND P0, PT, R13, RZ, PT ;  /* 0x000000ff0d00720b */ /* 0x020fe40003f0d000 */
[----:B------:R-:W-:Y:S02]  /*3720*/  IADD3.X R17, R17, UR7, RZ, P1, !PT ;  /* 0x0000000711117c10 */ /* 0x000fe40008ffe4ff */
[----:B------:R-:W-:Y:S01]  /*3730*/  IADD3.X R15, R6, UR7, RZ, P2, !PT ;  /* 0x00000007060f7c10 */ /* 0x000fe200097fe4ff */
[----:B------:R-:W-:Y:S02]  /*3740*/  IMAD.IADD R6, R19, 0x1, -R26 ;  /* 0x0000000113067824 */ /* 0x000fe400078e0a1a */
[----:B------:R-:W-:-:S06]  /*3750*/  IMAD.IADD R26, R5, 0x1, -R32 ;  /* 0x00000001051a7824 */ /* 0x000fcc00078e0a20 */
[----:B------:R-:W-:Y:S05]  /*3760*/  @!P0 BRA `(.L_x_37) ;  /* 0x0000003000288947 */ /* 0x000fea0003800000 */
[----:B------:R-:W-:Y:S01]  /*3770*/  ULDC.64 UR6, c[0x0][0x5b8] ;  /* 0x00016e0000067ab9 */ /* 0x000fe20000000a00 */
[----:B------:R-:W-:Y:S01]  /*3780*/  ULDC.64 UR16, c[0x0][0x5a8] ;  /* 0x00016a0000107ab9 */ /* 0x000fe20000000a00 */
[----:B------:R-:W-:Y:S01]  /*3790*/  IMAD.WIDE.U32 R24, R4, UR6, R24 ;  /* 0x0000000604187c25 */ /* 0x000fe2000f8e0018 */
[----:B------:R-:W-:Y:S03]  /*37a0*/  BSSY B1, `(.L_x_38) ;  /* 0x0000010000017945 */ /* 0x000fe60003800000 */
[----:B------:R-:W-:Y:S01]  /*37b0*/  IMAD R5, R34, UR6, RZ ;  /* 0x0000000622057c24 */ /* 0x000fe2000f8e02ff */
[----:B------:R-:W-:-:S03]  /*37c0*/  IADD3 R24, P0, R32, R24, RZ ;  /* 0x0000001820187210 */ /* 0x000fc60007f1e0ff */
[----:B------:R-:W-:Y:S01]  /*37d0*/  IMAD R5, R4, UR7, R5 ;  /* 0x0000000704057c24 */ /* 0x000fe2000f8e0205 */
[----:B------:R-:W-:Y:S02]  /*37e0*/  ULDC.64 UR6, c[0x0][0x5b0] ;  /* 0x00016c0000067ab9 */ /* 0x000fe40000000a00 */
[----:B------:R-:W-:Y:S02]  /*37f0*/  IMAD R27, R29, UR6, RZ ;  /* 0x000000061d1b7c24 */ /* 0x000fe4000f8e02ff */
[----:B------:R-:W-:Y:S02]  /*3800*/  IADD3.X R25, R33, R25, R5, P0, !PT ;  /* 0x0000001921197210 */ /* 0x000fe400007fe405 */
[----:B------:R-:W-:Y:S01]  /*3810*/  ISETP.GE.AND P0, PT, R26, 0x1, PT ;  /* 0x000000011a00780c */ /* 0x000fe20003f06270 */
[C---:B------:R-:W-:Y:S02]  /*3820*/  IMAD R27, R28.reuse, UR7, R27 ;  /* 0x000000071c1b7c24 */ /* 0x040fe4000f8e021b */
[----:B------:R-:W-:Y:S01]  /*3830*/  IMAD.WIDE.U32 R4, R28, UR6, R24 ;  /* 0x000000061c047c25 */ /* 0x000fe2000f8e0018 */
[----:B------:R-:W-:-:S02]  /*3840*/  ISETP.LT.OR P4, PT, R6, 0x1, !P0 ;  /* 0x000000010600780c */ /* 0x000fc40004781670 */
[----:B------:R-:W-:-:S04]  /*3850*/  IADD3 R4, P1, R4, UR16, RZ ;  /* 0x0000001004047c10 */ /* 0x000fc8000ff3e0ff */
[--C-:B------:R-:W-:Y:S02]  /*3860*/  IADD3.X R5, R5, UR17, R27.reuse, P1, !PT ;  /* 0x0000001105057c10 */ /* 0x100fe40008ffe41b */
[----:B------:R-:W-:-:S05]  /*3870*/  PRMT R27, RZ, 0x7610, R27 ;  /* 0x00007610ff1b7816 */ /* 0x000fca000000001b */
[----:B------:R-:W-:Y:S05]  /*3880*/  @P4 BRA `(.L_x_39) ;  /* 0x0000000000044947 */ /* 0x000fea0003800000 */
[----:B------:R0:W5:Y:S02]  /*3890*/  LDG.E.U8 R27, desc[UR14][R4.64] ;  /* 0x0000000e041b7981 */ /* 0x000164000c1e1100 */
.L_x_39:
[----:B------:R-:W-:Y:S05]  /*38a0*/  BSYNC B1 ;  /* 0x0000000000017941 */ /* 0x000fea0003800000 */
.L_x_38:
[----:B-----5:R-:W-:Y:S01]  /*38b0*/  LOP3.LUT R27, R27, 0xff, RZ, 0xc0, !PT ;  /* 0x000000ff1b1b7812 */ /* 0x020fe200078ec0ff */
[----:B------:R-:W-:Y:S01]  /*38c0*/  BSSY B1, `(.L_x_40) ;  /* 0x000000c000017945 */ /* 0x000fe20003800000 */
[----:B------:R-:W-:Y:S02]  /*38d0*/  ISETP.GE.AND P1, PT, R26, 0x2, PT ;  /* 0x000000021a00780c */ /* 0x000fe40003f26270 */
[----:B------:R-:W-:Y:S02]  /*38e0*/  F2FP.F16.E4M3.UNPACK_B R27, R27 ;  /* 0x0000001bff1b723e */ /* 0x000fe400020006ff */
[----:B------:R-:W-:-:S03]  /*38f0*/  ISETP.LT.OR P2, PT, R6, 0x1, !P1 ;  /* 0x000000010600780c */ /* 0x000fc60004f41670 */
[----:B------:R-:W-:Y:S01]  /*3900*/  HADD2.F32 R30, -RZ, R27.H0_H0 ;  /* 0x2000001bff1e7230 */ /* 0x000fe20000004100 */
[----:B------:R-:W-:-:S04]  /*3910*/  PRMT R27, RZ, 0x7610, R27 ;  /* 0x00007610ff1b7816 */ /* 0x000fc8000000001b */
[----:B------:R-:W-:-:S04]  /*3920*/  FMUL R30, R30, R13 ;  /* 0x0000000d1e1e7220 */ /* 0x000fc80000400000 */
[----:B------:R-:W-:-:S05]  /*3930*/  FFMA R30, R131, R12, R30 ;  /* 0x0000000c831e7223 */ /* 0x000fca000000001e */
[----:B------:R-:W-:-:S05]  /*3940*/  F2FP.SATFINITE.E4M3.F32.PACK_AB_MERGE_C R31, RZ, R30, RZ ;  /* 0x0000001eff1f723e */ /* 0x000fca00048070ff */
[----:B------:R1:W-:Y:S01]  /*3950*/  @!P4 STG.E.U8 desc[UR14][R16.64], R31 ;  /* 0x0000001f1000c986 */ /* 0x0003e2000c10110e */
[----:B------:R-:W-:Y:S05]  /*3960*/  @P2 BRA `(.L_x_41) ;  /* 0x0000000000042947 */ /* 0x000fea0003800000 */
[----:B------:R2:W5:Y:S02]  /*3970*/  LDG.E.U8 R27, desc[UR14][R4.64+0x1] ;  /* 0x0000010e041b7981 */ /* 0x000564000c1e1100 */
.L_x_41:
[----:B------:R-:W-:Y:S05]  /*3980*/  BSYNC B1 ;  /* 0x0000000000017941 */ /* 0x000fea0003800000 */
.L_x_40:
[----:B-----5:R-:W-:Y:S01]  /*3990*/  LOP3.LUT R27, R27, 0xff, RZ, 0xc0, !PT ;  /* 0x000000ff1b1b7812 */ /* 0x020fe200078ec0ff */
[----:B------:R-:W-:Y:S01]  /*39a0*/  BSSY B1, `(.L_x_42) ;  /* 0x0000012000017945 */ /* 0x000fe20003800000 */
[----:B-1----:R-:W-:Y:S02]  /*39b0*/  IADD3 R31, P4, R28, 0x8, RZ ;  /* 0x000000081c1f7810 */ /* 0x002fe40007f9e0ff */
[----:B------:R-:W-:Y:S02]  /*39c0*/  F2FP.F16.E4M3.UNPACK_B R27, R27 ;  /* 0x0000001bff1b723e */ /* 0x000fe400020006ff */
[----:B------:R-:W-:Y:S01]  /*39d0*/  ISETP.LT.OR P0, PT, R6, 0x9, !P0 ;  /* 0x000000090600780c */ /* 0x000fe20004701670 */
[----:B------:R-:W-:Y:S02]  /*39e0*/  IMAD.X R29, RZ, RZ, R29, P4 ;  /* 0x000000ffff1d7224 */ /* 0x000fe400020e061d */
[----:B------:R-:W-:Y:S02]  /*39f0*/  HADD2.F32 R28, -RZ, R27.H0_H0 ;  /* 0x2000001bff1c7230 */ /* 0x000fe40000004100 */
[----:B------:R-:W-:-:S04]  /*3a00*/  IMAD.WIDE.U32 R24, R31, UR6, R24 ;  /* 0x000000061f187c25 */ /* 0x000fc8000f8e0018 */
[----:B------:R-:W-:Y:S01]  /*3a10*/  FMUL R27, R28, R13 ;  /* 0x0000000d1c1b7220 */ /* 0x000fe20000400000 */
[----:B------:R-:W-:Y:S01]  /*3a20*/  IMAD R28, R29, UR6, RZ ;  /* 0x000000061d1c7c24 */ /* 0x000fe2000f8e02ff */
[----:B------:R-:W-:Y:S02]  /*3a30*/  IADD3 R24, P4, R24, UR16, RZ ;  /* 0x0000001018187c10 */ /* 0x000fe4000ff9e0ff */
[----:B------:R-:W-:Y:S01]  /*3a40*/  FFMA R27, R130, R12, R27 ;  /* 0x0000000c821b7223 */ /* 0x000fe2000000001b */
[----:B------:R-:W-:-:S04]  /*3a50*/  IMAD R31, R31, UR7, R28 ;  /* 0x000000071f1f7c24 */ /* 0x000fc8000f8e021c */
[----:B------:R-:W-:Y:S02]  /*3a60*/  F2FP.SATFINITE.E4M3.F32.PACK_AB_MERGE_C R29, RZ, R27, RZ ;  /* 0x0000001bff1d723e */ /* 0x000fe400048070ff */
[----:B------:R-:W-:Y:S02]  /*3a70*/  IADD3.X R25, R25, UR17, R31, P4, !PT ;  /* 0x0000001119197c10 */ /* 0x000fe4000a7fe41f */
[----:B------:R-:W-:Y:S01]  /*3a80*/  PRMT R27, RZ, 0x7610, R27 ;  /* 0x00007610ff1b7816 */ /* 0x000fe2000000001b */
[----:B------:R1:W-:Y:S01]  /*3a90*/  @!P2 STG.E.U8 desc[UR14][R16.64+0x1], R29 ;  /* 0x0000011d1000a986 */ /* 0x0003e2000c10110e */
[----:B------:R-:W-:Y:S05]  /*3aa0*/  @P0 BRA `(.L_x_43) ;  /* 0x0000000000040947 */ /* 0x000fea0003800000 */
[----:B------:R3:W5:Y:S02]  /*3ab0*/  LDG.E.U8 R27, desc[UR14][R24.64] ;  /* 0x0000000e181b7981 */ /* 0x000764000c1e1100 */
.L_x_43:
[----:B------:R-:W-:Y:S05]  /*3ac0*/  BSYNC B1 ;  /* 0x0000000000017941 */ /* 0x000fea0003800000 */
.L_x_42:
[----:B-----5:R-:W-:Y:S01]  /*3ad0*/  LOP3.LUT R27, R27, 0xff, RZ, 0xc0, !PT ;  /* 0x000000ff1b1b7812 */ /* 0x020fe200078ec0ff */
[----:B------:R-:W-:Y:S01]  /*3ae0*/  BSSY B1, `(.L_x_44) ;  /* 0x000000b000017945 */ /* 0x000fe20003800000 */
[----:B------:R-:W-:Y:S02]  /*3af0*/  ISETP.LT.OR P1, PT, R6, 0x9, !P1 ;  /* 0x000000090600780c */ /* 0x000fe40004f21670 */
[----:B------:R-:W-:-:S05]  /*3b00*/  F2FP.F16.E4M3.UNPACK_B R27, R27 ;  /* 0x0000001bff1b723e */ /* 0x000fca00020006ff */
[----:B------:R-:W-:Y:S01]  /*3b10*/  HADD2.F32 R28, -RZ, R27.H0_H0 ;  /* 0x2000001bff1c7230 */ /* 0x000fe20000004100 */
[----:B------:R-:W-:-:S04]  /*3b20*/  PRMT R27, RZ, 0x7610, R27 ;  /* 0x00007610ff1b7816 */ /* 0x000fc8000000001b */
[----:B------:R-:W-:-:S04]  /*3b30*/  FMUL R28, R28, R13 ;  /* 0x0000000d1c1c7220 */ /* 0x000fc80000400000 */
[----:B------:R-:W-:-:S05]  /*3b40*/  FFMA R28, R129, R12, R28 ;  /* 0x0000000c811c7223 */ /* 0x000fca000000001c */
[----:B-1----:R-:W-:-:S05]  /*3b50*/  F2FP.SATFINITE.E4M3.F32.PACK_AB_MERGE_C R29, RZ, R28, RZ ;  /* 0x0000001cff1d723e */ /* 0x002fca00048070ff */
[----:B------:R1:W-:Y:S01]  /*3b60*/  @!P0 STG.E.U8 desc[UR14][R14.64], R29 ;  /* 0x0000001d0e008986 */ /* 0x0003e2000c10110e */
[----:B------:R-:W-:Y:S05]  /*3b70*/  @P1 BRA `(.L_x_45) ;  /* 0x0000000000041947 */ /* 0x000fea0003800000 */
[----:B------:R4:W5:Y:S02]  /*3b80*/  LDG.E.U8 R27, desc[UR14][R24.64+0x1] ;  /* 0x0000010e181b7981 */ /* 0x000964000c1e1100 */
.L_x_45:
[----:B------:R-:W-:Y:S05]  /*3b90*/  BSYNC B1 ;  /* 0x0000000000017941 */ /* 0x000fea0003800000 */
.L_x_44:
[----:B-----5:R-:W-:Y:S01]  /*3ba0*/  LOP3.LUT R27, R27, 0xff, RZ, 0xc0, !PT ;  /* 0x000000ff1b1b7812 */ /* 0x020fe200078ec0ff */
[----:B------:R-:W-:Y:S01]  /*3bb0*/  BSSY B1, `(.L_x_46) ;  /* 0x000000c000017945 */ /* 0x000fe20003800000 */
[----:B------:R-:W-:Y:S02]  /*3bc0*/  ISETP.GE.AND P0, PT, R26, 0x9, PT ;  /* 0x000000091a00780c */ /* 0x000fe40003f06270 */
[----:B------:R-:W-:Y:S02]  /*3bd0*/  F2FP.F16.E4M3.UNPACK_B R27, R27 ;  /* 0x0000001bff1b723e */ /* 0x000fe400020006ff */
[----:B------:R-:W-:-:S03]  /*3be0*/  ISETP.LT.OR P2, PT, R6, 0x1, !P0 ;  /* 0x000000010600780c */ /* 0x000fc60004741670 */
[----:B------:R-:W-:-:S05]  /*3bf0*/  HADD2.F32 R28, -RZ, R27.H0_H0 ;  /* 0x2000001bff1c7230 */ /* 0x000fca0000004100 */
[----:B------:R-:W-:-:S04]  /*3c00*/  FMUL R27, R28, R13 ;  /* 0x0000000d1c1b7220 */ /* 0x000fc80000400000 */
[----:B------:R-:W-:-:S05]  /*3c10*/  FFMA R27, R128, R12, R27 ;  /* 0x0000000c801b7223 */ /* 0x000fca000000001b */
[----:B-1----:R-:W-:Y:S02]  /*3c20*/  F2FP.SATFINITE.E4M3.F32.PACK_AB_MERGE_C R29, RZ, R27, RZ ;  /* 0x0000001bff1d723e */ /* 0x002fe400048070ff */
[----:B------:R-:W-:-:S03]  /*3c30*/  PRMT R27, RZ, 0x7610, R27 ;  /* 0x00007610ff1b7816 */ /* 0x000fc6000000001b */
[----:B------:R1:W-:Y:S01]  /*3c40*/  @!P1 STG.E.U8 desc[UR14][R14.64+0x1], R29 ;  /* 0x0000011d0e009986 */ /* 0x0003e2000c10110e */
[----:B------:R-:W-:Y:S05]  /*3c50*/  @P2 BRA `(.L_x_47) ;  /* 0x0000000000042947 */ /* 0x000fea0003800000 */
[----:B------:R0:W5:Y:S02]  /*3c60*/  LDG.E.U8 R27, desc[UR14][R4.64+0x8] ;  /* 0x0000080e041b7981 */ /* 0x000164000c1e1100 */
.L_x_47:
[----:B------:R-:W-:Y:S05]  /*3c70*/  BSYNC B1 ;  /* 0x0000000000017941 */ /* 0x000fea0003800000 */
.L_x_46:
        /* <DEDUP_REMOVED lines=13> */
.L_x_49:
[----:B------:R-:W-:Y:S05]  /*3d50*/  BSYNC B1 ;  /* 0x0000000000017941 */ /* 0x000fea0003800000 */
.L_x_48:
[----:B-----5:R-:W-:Y:S01]  /*3d60*/  LOP3.LUT R27, R27, 0xff, RZ, 0xc0, !PT ;  /* 0x000000ff1b1b7812 */ /* 0x020fe200078ec0ff */
[----:B------:R-:W-:Y:S01]  /*3d70*/  BSSY B1, `(.L_x_50) ;  /* 0x000000b000017945 */ /* 0x000fe20003800000 */
[----:B------:R-:W-:Y:S02]  /*3d80*/  ISETP.LT.OR P0, PT, R6, 0x9, !P0 ;  /* 0x000000090600780c */ /* 0x000fe40004701670 */
[----:B------:R-:W-:-:S05]  /*3d90*/  F2FP.F16.E4M3.UNPACK_B R27, R27 ;  /* 0x0000001bff1b723e */ /* 0x000fca00020006ff */
        /* <DEDUP_REMOVED lines=8> */
.L_x_51:
[----:B------:R-:W-:Y:S05]  /*3e20*/  BSYNC B1 ;  /* 0x0000000000017941 */ /* 0x000fea0003800000 */
.L_x_50:
        /* <DEDUP_REMOVED lines=12> */
.L_x_53:
[----:B------:R-:W-:Y:S05]  /*3ef0*/  BSYNC B1 ;  /* 0x0000000000017941 */ /* 0x000fea0003800000 */
.L_x_52:
        /* <DEDUP_REMOVED lines=13> */
.L_x_55:
[----:B------:R-:W-:Y:S05]  /*3fd0*/  BSYNC B1 ;  /* 0x0000000000017941 */ /* 0x000fea0003800000 */
.L_x_54:
        /* <DEDUP_REMOVED lines=13> */
.L_x_57:
[----:B------:R-:W-:Y:S05]  /*40b0*/  BSYNC B1 ;  /* 0x0000000000017941 */ /* 0x000fea0003800000 */
.L_x_56:
        /* <DEDUP_REMOVED lines=12> */
.L_x_59:
[----:B------:R-:W-:Y:S05]  /*4180*/  BSYNC B1 ;  /* 0x0000000000017941 */ /* 0x000fea0003800000 */
.L_x_58:
        /* <DEDUP_REMOVED lines=12> */
.L_x_61:
[----:B------:R-:W-:Y:S05]  /*4250*/  BSYNC B1 ;  /* 0x0000000000017941 */ /* 0x000fea0003800000 */
.L_x_60:
        /* <DEDUP_REMOVED lines=13> */
.L_x_63:
[----:B------:R-:W-:Y:S05]  /*4330*/  BSYNC B1 ;  /* 0x0000000000017941 */ /* 0x000fea0003800000 */
.L_x_62:
        /* <DEDUP_REMOVED lines=13> */
.L_x_65:
[----:B------:R-:W-:Y:S05]  /*4410*/  BSYNC B1 ;  /* 0x0000000000017941 */ /* 0x000fea0003800000 */
.L_x_64:
        /* <DEDUP_REMOVED lines=12> */
.L_x_67:
[----:B------:R-:W-:Y:S05]  /*44e0*/  BSYNC B1 ;  /* 0x0000000000017941 */ /* 0x000fea0003800000 */
.L_x_66:
        /* <DEDUP_REMOVED lines=12> */
.L_x_69:
[----:B------:R-:W-:Y:S05]  /*45b0*/  BSYNC B1 ;  /* 0x0000000000017941 */ /* 0x000fea0003800000 */
.L_x_68:
        /* <DEDUP_REMOVED lines=13> */
.L_x_71:
[----:B------:R-:W-:Y:S05]  /*4690*/  BSYNC B1 ;  /* 0x0000000000017941 */ /* 0x000fea0003800000 */
.L_x_70:
        /* <DEDUP_REMOVED lines=13> */
.L_x_73:
[----:B------:R-:W-:Y:S05]  /*4770*/  BSYNC B1 ;  /* 0x0000000000017941 */ /* 0x000fea0003800000 */
.L_x_72:
        /* <DEDUP_REMOVED lines=12> */
.L_x_75:
[----:B------:R-:W-:Y:S05]  /*4840*/  BSYNC B1 ;  /* 0x0000000000017941 */ /* 0x000fea0003800000 */
.L_x_74:
        /* <DEDUP_REMOVED lines=12> */
.L_x_77:
[----:B------:R-:W-:Y:S05]  /*4910*/  BSYNC B1 ;  /* 0x0000000000017941 */ /* 0x000fea0003800000 */
.L_x_76:
        /* <DEDUP_REMOVED lines=13> */
.L_x_79:
[----:B------:R-:W-:Y:S05]  /*49f0*/  BSYNC B1 ;  /* 0x0000000000017941 */ /* 0x000fea0003800000 */
.L_x_78:
        /* <DEDUP_REMOVED lines=13> */
.L_x_81:
[----:B------:R-:W-:Y:S05]  /*4ad0*/  BSYNC B1 ;  /* 0x0000000000017941 */ /* 0x000fea0003800000 */
.L_x_80:
        /* <DEDUP_REMOVED lines=12> */
.L_x_83:
[----:B------:R-:W-:Y:S05]  /*4ba0*/  BSYNC B1 ;  /* 0x0000000000017941 */ /* 0x000fea0003800000 */
.L_x_82:
        /* <DEDUP_REMOVED lines=12> */
.L_x_85:
[----:B------:R-:W-:Y:S05]  /*4c70*/  BSYNC B1 ;  /* 0x0000000000017941 */ /* 0x000fea0003800000 */
.L_x_84:
        /* <DEDUP_REMOVED lines=13> */
.L_x_87:
[----:B------:R-:W-:Y:S05]  /*4d50*/  BSYNC B1 ;  /* 0x0000000000017941 */ /* 0x000fea0003800000 */
.L_x_86:
        /* <DEDUP_REMOVED lines=13> */
.L_x_89:
[----:B------:R-:W-:Y:S05]  /*4e30*/  BSYNC B1 ;  /* 0x0000000000017941 */ /* 0x000fea0003800000 */
.L_x_88:
        /* <DEDUP_REMOVED lines=12> */
.L_x_91:
[----:B------:R-:W-:Y:S05]  /*4f00*/  BSYNC B1 ;  /* 0x0000000000017941 */ /* 0x000fea0003800000 */
.L_x_90:
        /* <DEDUP_REMOVED lines=12> */
.L_x_93:
[----:B------:R-:W-:Y:S05]  /*4fd0*/  BSYNC B1 ;  /* 0x0000000000017941 */ /* 0x000fea0003800000 */
.L_x_92:
        /* <DEDUP_REMOVED lines=13> */
.L_x_95:
[----:B------:R-:W-:Y:S05]  /*50b0*/  BSYNC B1 ;  /* 0x0000000000017941 */ /* 0x000fea0003800000 */
.L_x_94:
        /* <DEDUP_REMOVED lines=13> */
.L_x_97:
[----:B------:R-:W-:Y:S05]  /*5190*/  BSYNC B1 ;  /* 0x0000000000017941 */ /* 0x000fea0003800000 */
.L_x_96:
        /* <DEDUP_REMOVED lines=12> */
.L_x_99:
[----:B------:R-:W-:Y:S05]  /*5260*/  BSYNC B1 ;  /* 0x0000000000017941 */ /* 0x000fea0003800000 */
.L_x_98:
        /* <DEDUP_REMOVED lines=12> */
.L_x_101:
[----:B------:R-:W-:Y:S05]  /*5330*/  BSYNC B1 ;  /* 0x0000000000017941 */ /* 0x000fea0003800000 */
.L_x_100:
        /* <DEDUP_REMOVED lines=13> */
.L_x_103:
[----:B------:R-:W-:Y:S05]  /*5410*/  BSYNC B1 ;  /* 0x0000000000017941 */ /* 0x000fea0003800000 */
.L_x_102:
        /* <DEDUP_REMOVED lines=13> */
.L_x_105:
[----:B------:R-:W-:Y:S05]  /*54f0*/  BSYNC B1 ;  /* 0x0000000000017941 */ /* 0x000fea0003800000 */
.L_x_104:
        /* <DEDUP_REMOVED lines=12> */
.L_x_107:
[----:B------:R-:W-:Y:S05]  /*55c0*/  BSYNC B1 ;  /* 0x0000000000017941 */ /* 0x000fea0003800000 */
.L_x_106:
        /* <DEDUP_REMOVED lines=12> */
.L_x_109:
[----:B------:R-:W-:Y:S05]  /*5690*/  BSYNC B1 ;  /* 0x0000000000017941 */ /* 0x000fea0003800000 */
.L_x_108:
        /* <DEDUP_REMOVED lines=13> */
.L_x_111:
[----:B------:R-:W-:Y:S05]  /*5770*/  BSYNC B1 ;  /* 0x0000000000017941 */ /* 0x000fea0003800000 */
.L_x_110:
        /* <DEDUP_REMOVED lines=13> */
.L_x_113:
[----:B------:R-:W-:Y:S05]  /*5850*/  BSYNC B1 ;  /* 0x0000000000017941 */ /* 0x000fea0003800000 */
.L_x_112:
        /* <DEDUP_REMOVED lines=12> */
.L_x_115:
[----:B------:R-:W-:Y:S05]  /*5920*/  BSYNC B1 ;  /* 0x0000000000017941 */ /* 0x000fea0003800000 */
.L_x_114:
        /* <DEDUP_REMOVED lines=12> */
.L_x_117:
[----:B------:R-:W-:Y:S05]  /*59f0*/  BSYNC B1 ;  /* 0x0000000000017941 */ /* 0x000fea0003800000 */
.L_x_116:
        /* <DEDUP_REMOVED lines=13> */
.L_x_119:
[----:B------:R-:W-:Y:S05]  /*5ad0*/  BSYNC B1 ;  /* 0x0000000000017941 */ /* 0x000fea0003800000 */
.L_x_118:
        /* <DEDUP_REMOVED lines=13> */
.L_x_121:
[----:B------:R-:W-:Y:S05]  /*5bb0*/  BSYNC B1 ;  /* 0x0000000000017941 */ /* 0x000fea0003800000 */
.L_x_120:
        /* <DEDUP_REMOVED lines=12> */
.L_x_123:
[----:B------:R-:W-:Y:S05]  /*5c80*/  BSYNC B1 ;  /* 0x0000000000017941 */ /* 0x000fea0003800000 */
.L_x_122:
        /* <DEDUP_REMOVED lines=12> */
.L_x_125:
[----:B------:R-:W-:Y:S05]  /*5d50*/  BSYNC B1 ;  /* 0x0000000000017941 */ /* 0x000fea0003800000 */
.L_x_124:
        /* <DEDUP_REMOVED lines=13> */
.L_x_127:
[----:B------:R-:W-:Y:S05]  /*5e30*/  BSYNC B1 ;  /* 0x0000000000017941 */ /* 0x000fea0003800000 */
.L_x_126:
        /* <DEDUP_REMOVED lines=13> */
.L_x_129:
[----:B------:R-:W-:Y:S05]  /*5f10*/  BSYNC B1 ;  /* 0x0000000000017941 */ /* 0x000fea0003800000 */
.L_x_128:
        /* <DEDUP_REMOVED lines=12> */
.L_x_131:
[----:B------:R-:W-:Y:S05]  /*5fe0*/  BSYNC B1 ;  /* 0x0000000000017941 */ /* 0x000fea0003800000 */
.L_x_130:
        /* <DEDUP_REMOVED lines=12> */
.L_x_133:
[----:B------:R-:W-:Y:S05]  /*60b0*/  BSYNC B1 ;  /* 0x0000000000017941 */ /* 0x000fea0003800000 */
.L_x_132:
        /* <DEDUP_REMOVED lines=13> */
.L_x_135:
[----:B------:R-:W-:Y:S05]  /*6190*/  BSYNC B1 ;  /* 0x0000000000017941 */ /* 0x000fea0003800000 */
.L_x_134:
        /* <DEDUP_REMOVED lines=13> */
.L_x_137:
[----:B------:R-:W-:Y:S05]  /*6270*/  BSYNC B1 ;  /* 0x0000000000017941 */ /* 0x000fea0003800000 */
.L_x_136:
        /* <DEDUP_REMOVED lines=12> */
.L_x_139:
[----:B------:R-:W-:Y:S05]  /*6340*/  BSYNC B1 ;  /* 0x0000000000017941 */ /* 0x000fea0003800000 */
.L_x_138:
        /* <DEDUP_REMOVED lines=12> */
.L_x_141:
[----:B------:R-:W-:Y:S05]  /*6410*/  BSYNC B1 ;  /* 0x0000000000017941 */ /* 0x000fea0003800000 */
.L_x_140:
        /* <DEDUP_REMOVED lines=13> */
.L_x_143:
[----:B------:R-:W-:Y:S05]  /*64f0*/  BSYNC B1 ;  /* 0x0000000000017941 */ /* 0x000fea0003800000 */
.L_x_142:
[----:B-----5:R-:W-:Y:S01]  /*6500*/  LOP3.LUT R27, R27, 0xff, RZ, 0xc0, !PT ;  /* 0x000000ff1b1b7812 */ /* 0x020fe200078ec0ff */
[----:B------:R-:W-:Y:S01]  /*6510*/  BSSY B1, `(.L_x_144) ;  /* 0x000000c000017945 */ /* 0x000fe20003800000 */
[----:B------:R-:W-:Y:S02]  /*6520*/  ISETP.GE.AND P1, PT, R26, 0x6a, PT ;  /* 0x0000006a1a00780c */ /* 0x000fe40003f26270 */
[----:B------:R-:W-:Y:S02]  /*6530*/  F2FP.F16.E4M3.UNPACK_B R27, R27 ;  /* 0x0000001bff1b723e */ /* 0x000fe400020006ff */
[----:B------:R-:W-:-:S03]  /*6540*/  ISETP.LT.OR P4, PT, R6, 0x1, !P1 ;  /* 0x000000010600780c */ /* 0x000fc60004f81670 */
[----:B------:R-:W-:-:S05]  /*6550*/  HADD2.F32 R28, -RZ, R27.H0_H0 ;  /* 0x2000001bff1c7230 */ /* 0x000fca0000004100 */
[----:B------:R-:W-:-:S04]  /*6560*/  FMUL R28, R28, R13 ;  /* 0x0000000d1c1c7220 */ /* 0x000fc80000400000 */
[----:B------:R-:W-:Y:S01]  /*6570*/  FFMA R28, R23, R12, R28 ;  /* 0x0000000c171c7223 */ /* 0x000fe2000000001c */
[----:B------:R-:W-:-:S04]  /*6580*/  PRMT R23, RZ, 0x7610, R23 ;  /* 0x00007610ff177816 */ /* 0x000fc80000000017 */
[----:B------:R-:W-:-:S05]  /*6590*/  F2FP.SATFINITE.E4M3.F32.PACK_AB_MERGE_C R27, RZ, R28, RZ ;  /* 0x0000001cff1b723e */ /* 0x000fca00048070ff */
[----:B------:R0:W-:Y:S01]  /*65a0*/  @!P2 STG.E.U8 desc[UR14][R16.64+0x68], R27 ;  /* 0x0000681b1000a986 */ /* 0x0001e2000c10110e */
[----:B------:R-:W-:Y:S05]  /*65b0*/  @P4 BRA `(.L_x_145) ;  /* 0x0000000000044947 */ /* 0x000fea0003800000 */
[----:B------:R0:W5:Y:S02]  /*65c0*/  LDG.E.U8 R23, desc[UR14][R4.64+0x69] ;  /* 0x0000690e04177981 */ /* 0x000164000c1e1100 */
.L_x_145:
[----:B------:R-:W-:Y:S05]  /*65d0*/  BSYNC B1 ;  /* 0x0000000000017941 */ /* 0x000fea0003800000 */
.L_x_144:
[----:B-----5:R-:W-:Y:S01]  /*65e0*/  LOP3.LUT R23, R23, 0xff, RZ, 0xc0, !PT ;  /* 0x000000ff17177812 */ /* 0x020fe200078ec0ff */
[----:B------:R-:W-:Y:S01]  /*65f0*/  BSSY B1, `(.L_x_146) ;  /* 0x000000b000017945 */ /* 0x000fe20003800000 */
[----:B------:R-:W-:Y:S02]  /*6600*/  ISETP.LT.OR P0, PT, R6, 0x9, !P0 ;  /* 0x000000090600780c */ /* 0x000fe40004701670 */
[----:B------:R-:W-:-:S05]  /*6610*/  F2FP.F16.E4M3.UNPACK_B R23, R23 ;  /* 0x00000017ff17723e */ /* 0x000fca00020006ff */
[----:B0-2---:R-:W-:-:S05]  /*6620*/  HADD2.F32 R4, -RZ, R23.H0_H0 ;  /* 0x20000017ff047230 */ /* 0x005fca0000004100 */
[----:B------:R-:W-:Y:S01]  /*6630*/  FMUL R5, R4, R13 ;  /* 0x0000000d04057220 */ /* 0x000fe20000400000 */
[----:B------:R-:W-:-:S03]  /*6640*/  PRMT R4, RZ, 0x7610, R4 ;  /* 0x00007610ff047816 */ /* 0x000fc60000000004 */
[----:B------:R-:W-:-:S05]  /*6650*/  FFMA R5, R22, R12, R5 ;  /* 0x0000000c16057223 */ /* 0x000fca0000000005 */
[----:B------:R-:W-:-:S05]  /*6660*/  F2FP.SATFINITE.E4M3.F32.PACK_AB_MERGE_C R5, RZ, R5, RZ ;  /* 0x00000005ff05723e */ /* 0x000fca00048070ff */
[----:B------:R0:W-:Y:S01]  /*6670*/  @!P4 STG.E.U8 desc[UR14][R16.64+0x69], R5 ;  /* 0x000069051000c986 */ /* 0x0001e2000c10110e */
[----:B------:R-:W-:Y:S05]  /*6680*/  @P0 BRA `(.L_x_147) ;  /* 0x0000000000040947 */ /* 0x000fea0003800000 */
[----:B------:R2:W5:Y:S02]  /*6690*/  LDG.E.U8 R4, desc[UR14][R24.64+0x68] ;  /* 0x0000680e18047981 */ /* 0x000564000c1e1100 */
.L_x_147:
[----:B------:R-:W-:Y:S05]  /*66a0*/  BSYNC B1 ;  /* 0x0000000000017941 */ /* 0x000fea0003800000 */
.L_x_146:
[----:B-----5:R-:W-:Y:S01]  /*66b0*/  LOP3.LUT R4, R4, 0xff, RZ, 0xc0, !PT ;  /* 0x000000ff04047812 */ /* 0x020fe200078ec0ff */
[----:B------:R-:W-:Y:S01]  /*66c0*/  BSSY B1, `(.L_x_148) ;  /* 0x000000b000017945 */ /* 0x000fe20003800000 */
[----:B------:R-:W-:Y:S02]  /*66d0*/  ISETP.LT.OR P1, PT, R6, 0x9, !P1 ;  /* 0x000000090600780c */ /* 0x000fe40004f21670 */
[----:B------:R-:W-:-:S05]  /*66e0*/  F2FP.F16.E4M3.UNPACK_B R4, R4 ;  /* 0x00000004ff04723e */ /* 0x000fca00020006ff */
[----:B------:R-:W-:-:S05]  /*66f0*/  HADD2.F32 R4, -RZ, R4.H0_H0 ;  /* 0x20000004ff047230 */ /* 0x000fca0000004100 */
[----:B------:R-:W-:-:S04]  /*6700*/  FMUL R4, R4, R13 ;  /* 0x0000000d04047220 */ /* 0x000fc80000400000 */
[----:B------:R-:W-:-:S05]  /*6710*/  FFMA R4, R21, R12, R4 ;  /* 0x0000000c15047223 */ /* 0x000fca0000000004 */
[----:B0-----:R-:W-:Y:S02]  /*6720*/  F2FP.SATFINITE.E4M3.F32.PACK_AB_MERGE_C R5, RZ, R4, RZ ;  /* 0x00000004ff05723e */ /* 0x001fe400048070ff */
[----:B------:R-:W-:-:S03]  /*6730*/  PRMT R4, RZ, 0x7610, R4 ;  /* 0x00007610ff047816 */ /* 0x000fc60000000004 */
[----:B------:R0:W-:Y:S01]  /*6740*/  @!P0 STG.E.U8 desc[UR14][R14.64+0x68], R5 ;  /* 0x000068050e008986 */ /* 0x0001e2000c10110e */
[----:B------:R-:W-:Y:S05]  /*6750*/  @P1 BRA `(.L_x_149) ;  /* 0x0000000000041947 */ /* 0x000fea0003800000 */
[----:B------:R0:W5:Y:S02]  /*6760*/  LDG.E.U8 R4, desc[UR14][R24.64+0x69] ;  /* 0x0000690e18047981 */ /* 0x000164000c1e1100 */
.L_x_149:
[----:B------:R-:W-:Y:S05]  /*6770*/  BSYNC B1 ;  /* 0x0000000000017941 */ /* 0x000fea0003800000 */
.L_x_148:
[----:B------:R-:W-:Y:S05]  /*6780*/  @P1 BRA `(.L_x_150) ;  /* 0x0000001000101947 */ /* 0x000fea0003800000 */
[----:B-----5:R-:W-:-:S04]  /*6790*/  LOP3.LUT R4, R4, 0xff, RZ, 0xc0, !PT ;  /* 0x000000ff04047812 */ /* 0x020fc800078ec0ff */
[----:B------:R-:W-:-:S05]  /*67a0*/  F2FP.F16.E4M3.UNPACK_B R4, R4 ;  /* 0x00000004ff04723e */ /* 0x000fca00020006ff */
[----:B------:R-:W-:-:S05]  /*67b0*/  HADD2.F32 R4, -RZ, R4.H0_H0 ;  /* 0x20000004ff047230 */ /* 0x000fca0000004100 */
[----:B0-----:R-:W-:-:S04]  /*67c0*/  FMUL R5, R4, R13 ;  /* 0x0000000d04057220 */ /* 0x001fc80000400000 */
[----:B------:R-:W-:-:S05]  /*67d0*/  FFMA R5, R20, R12, R5 ;  /* 0x0000000c14057223 */ /* 0x000fca0000000005 */
[----:B------:R-:W-:-:S05]  /*67e0*/  F2FP.SATFINITE.E4M3.F32.PACK_AB_MERGE_C R5, RZ, R5, RZ ;  /* 0x00000005ff05723e */ /* 0x000fca00048070ff */
[----:B------:R0:W-:Y:S01]  /*67f0*/  STG.E.U8 desc[UR14][R14.64+0x69], R5 ;  /* 0x000069050e007986 */ /* 0x0001e2000c10110e */
[----:B------:R-:W-:Y:S05]  /*6800*/  BRA `(.L_x_150) ;  /* 0x0000000c00f07947 */ /* 0x000fea0003800000 */
.L_x_37:
[----:B------:R-:W-:Y:S01]  /*6810*/  ISETP.GE.AND P0, PT, R26, 0x2, PT ;  /* 0x000000021a00780c */ /* 0x000fe20003f06270 */
[-C--:B------:R-:W-:Y:S01]  /*6820*/  FMUL R130, R130, R12.reuse ;  /* 0x0000000c82827220 */ /* 0x080fe20000400000 */
[----:B------:R-:W-:Y:S01]  /*6830*/  ISETP.GE.AND P1, PT, R26, 0x1, PT ;  /* 0x000000011a00780c */ /* 0x000fe20003f26270 */
[-C--:B------:R-:W-:Y:S01]  /*6840*/  FMUL R131, R131, R12.reuse ;  /* 0x0000000c83837220 */ /* 0x080fe20000400000 */
[----:B------:R-:W-:Y:S01]  /*6850*/  ISETP.LT.OR P4, PT, R6, 0x1, !P0 ;  /* 0x000000010600780c */ /* 0x000fe20004781670 */
[-C--:B------:R-:W-:Y:S01]  /*6860*/  FMUL R128, R128, R12.reuse ;  /* 0x0000000c80807220 */ /* 0x080fe20000400000 */
[----:B------:R-:W-:Y:S01]  /*6870*/  ISETP.LT.OR P2, PT, R6, 0x1, !P1 ;  /* 0x000000010600780c */ /* 0x000fe20004f41670 */
[----:B------:R-:W-:Y:S01]  /*6880*/  FMUL R129, R129, R12 ;  /* 0x0000000c81817220 */ /* 0x000fe20000400000 */
[----:B------:R-:W-:Y:S01]  /*6890*/  F2FP.SATFINITE.E4M3.F32.PACK_AB_MERGE_C R5, RZ, R130, RZ ;  /* 0x00000082ff05723e */ /* 0x000fe200048070ff */
[-C--:B------:R-:W-:Y:S01]  /*68a0*/  FMUL R127, R127, R12.reuse ;  /* 0x0000000c7f7f7220 */ /* 0x080fe20000400000 */
[----:B------:R-:W-:Y:S01]  /*68b0*/  F2FP.SATFINITE.E4M3.F32.PACK_AB_MERGE_C R131, RZ, R131, RZ ;  /* 0x00000083ff83723e */ /* 0x000fe200048070ff */
[-C--:B------:R-:W-:Y:S01]  /*68c0*/  FMUL R126, R126, R12.reuse ;  /* 0x0000000c7e7e7220 */ /* 0x080fe20000400000 */
[C---:B------:R-:W-:Y:S01]  /*68d0*/  ISETP.LT.OR P0, PT, R6.reuse, 0x9, !P0 ;  /* 0x000000090600780c */ /* 0x040fe20004701670 */
[-C--:B------:R-:W-:Y:S01]  /*68e0*/  FMUL R125, R125, R12.reuse ;  /* 0x0000000c7d7d7220 */ /* 0x080fe20000400000 */
[----:B------:R-:W-:Y:S01]  /*68f0*/  ISETP.LT.OR P1, PT, R6, 0x9, !P1 ;  /* 0x000000090600780c */ /* 0x000fe20004f21670 */
[-C--:B------:R-:W-:Y:S01]  /*6900*/  FMUL R124, R124, R12.reuse ;  /* 0x0000000c7c7c7220 */ /* 0x080fe20000400000 */
[----:B------:R-:W-:Y:S01]  /*6910*/  F2FP.SATFINITE.E4M3.F32.PACK_AB_MERGE_C R129, RZ, R129, RZ ;  /* 0x00000081ff81723e */ /* 0x000fe200048070ff */
[----:B------:R0:W-:Y:S01]  /*6920*/  @!P4 STG.E.U8 desc[UR14][R16.64+0x1], R5 ;  /* 0x000001051000c986 */ /* 0x0001e2000c10110e */
[C---:B------:R-:W-:Y:S01]  /*6930*/  ISETP.GE.AND P4, PT, R26.reuse, 0x9, PT ;  /* 0x000000091a00780c */ /* 0x040fe20003f86270 */
[-C--:B------:R-:W-:Y:S01]  /*6940*/  FMUL R123, R123, R12.reuse ;  /* 0x0000000c7b7b7220 */ /* 0x080fe20000400000 */
[----:B------:R-:W-:Y:S01]  /*6950*/  F2FP.SATFINITE.E4M3.F32.PACK_AB_MERGE_C R127, RZ, R127, RZ ;  /* 0x0000007fff7f723e */ /* 0x000fe200048070ff */
[----:B------:R-:W-:Y:S01]  /*6960*/  @!P2 STG.E.U8 desc[UR14][R16.64], R131 ;  /* 0x000000831000a986 */ /* 0x000fe2000c10110e */
[----:B------:R-:W-:Y:S01]  /*6970*/  ISETP.GE.AND P2, PT, R26, 0xa, PT ;  /* 0x0000000a1a00780c */ /* 0x000fe20003f46270 */
[-C--:B------:R-:W-:Y:S01]  /*6980*/  FMUL R122, R122, R12.reuse ;  /* 0x0000000c7a7a7220 */ /* 0x080fe20000400000 */
[C---:B------:R-:W-:Y:S01]  /*6990*/  ISETP.LT.OR P5, PT, R6.reuse, 0x1, !P4 ;  /* 0x000000010600780c */ /* 0x040fe200067a1670 */
[-C--:B------:R-:W-:Y:S01]  /*69a0*/  FMUL R121, R121, R12.reuse ;  /* 0x0000000c79797220 */ /* 0x080fe20000400000 */
[C---:B------:R-:W-:Y:S01]  /*69b0*/  ISETP.LT.OR P6, PT, R6.reuse, 0x1, !P2 ;  /* 0x000000010600780c */ /* 0x040fe200057c1670 */
[----:B------:R-:W-:Y:S01]  /*69c0*/  @!P1 STG.E.U8 desc[UR14][R14.64], R129 ;  /* 0x000000810e009986 */ /* 0x000fe2000c10110e */
[----:B------:R-:W-:Y:S01]  /*69d0*/  ISETP.LT.OR P4, PT, R6, 0x9, !P4 ;  /* 0x000000090600780c */ /* 0x000fe20006781670 */
[----:B------:R-:W-:Y:S01]  /*69e0*/  FMUL R120, R120, R12 ;  /* 0x0000000c78787220 */ /* 0x000fe20000400000 */
[----:B0-----:R-:W-:Y:S01]  /*69f0*/  F2FP.SATFINITE.E4M3.F32.PACK_AB_MERGE_C R5, RZ, R128, RZ ;  /* 0x00000080ff05723e */ /* 0x001fe200048070ff */
[----:B------:R-:W-:Y:S01]  /*6a00*/  FMUL R119, R119, R12 ;  /* 0x0000000c77777220 */ /* 0x000fe20000400000 */
[----:B------:R-:W-:Y:S01]  /*6a10*/  F2FP.SATFINITE.E4M3.F32.PACK_AB_MERGE_C R25, RZ, R126, RZ ;  /* 0x0000007eff19723e */ /* 0x000fe200048070ff */
[-C--:B------:R-:W-:Y:S01]  /*6a20*/  FMUL R118, R118, R12.reuse ;  /* 0x0000000c76767220 */ /* 0x080fe20000400000 */
[----:B------:R-:W-:Y:S01]  /*6a30*/  ISETP.LT.OR P2, PT, R6, 0x9, !P2 ;  /* 0x000000090600780c */ /* 0x000fe20005741670 */
[----:B------:R0:W-:Y:S01]  /*6a40*/  @!P0 STG.E.U8 desc[UR14][R14.64+0x1], R5 ;  /* 0x000001050e008986 */ /* 0x0001e2000c10110e */
[C---:B------:R-:W-:Y:S01]  /*6a50*/  ISETP.GE.AND P0, PT, R26.reuse, 0x11, PT ;  /* 0x000000111a00780c */ /* 0x040fe20003f06270 */
[-C--:B------:R-:W-:Y:S01]  /*6a60*/  FMUL R117, R117, R12.reuse ;  /* 0x0000000c75757220 */ /* 0x080fe20000400000 */
[----:B------:R-:W-:Y:S01]  /*6a70*/  ISETP.GE.AND P1, PT, R26, 0x12, PT ;  /* 0x000000121a00780c */ /* 0x000fe20003f26270 */
[----:B------:R-:W-:Y:S01]  /*6a80*/  @!P5 STG.E.U8 desc[UR14][R16.64+0x8], R127 ;  /* 0x0000087f1000d986 */ /* 0x000fe2000c10110e */
[----:B------:R-:W-:Y:S01]  /*6a90*/  ISETP.LT.OR P5, PT, R6, 0x1, !P0 ;  /* 0x000000010600780c */ /* 0x000fe200047a1670 */
[-C--:B------:R-:W-:Y:S01]  /*6aa0*/  FMUL R116, R116, R12.reuse ;  /* 0x0000000c74747220 */ /* 0x080fe20000400000 */
[----:B------:R-:W-:Y:S01]  /*6ab0*/  F2FP.SATFINITE.E4M3.F32.PACK_AB_MERGE_C R125, RZ, R125, RZ ;  /* 0x0000007dff7d723e */ /* 0x000fe200048070ff */
[----:B------:R1:W-:Y:S01]  /*6ac0*/  @!P6 STG.E.U8 desc[UR14][R16.64+0x9], R25 ;  /* 0x000009191000e986 */ /* 0x0003e2000c10110e */
[----:B------:R-:W-:Y:S01]  /*6ad0*/  ISETP.LT.OR P6, PT, R6, 0x1, !P1 ;  /* 0x000000010600780c */ /* 0x000fe20004fc1670 */
[----:B------:R-:W-:Y:S01]  /*6ae0*/  FMUL R115, R115, R12 ;  /* 0x0000000c73737220 */ /* 0x000fe20000400000 */
[----:B------:R-:W-:Y:S01]  /*6af0*/  F2FP.SATFINITE.E4M3.F32.PACK_AB_MERGE_C R123, RZ, R123, RZ ;  /* 0x0000007bff7b723e */ /* 0x000fe200048070ff */
[----:B------:R-:W-:Y:S01]  /*6b00*/  @!P4 STG.E.U8 desc[UR14][R14.64+0x8], R125 ;  /* 0x0000087d0e00c986 */ /* 0x000fe2000c10110e */
[----:B0-----:R-:W-:Y:S01]  /*6b10*/  F2FP.SATFINITE.E4M3.F32.PACK_AB_MERGE_C R5, RZ, R124, RZ ;  /* 0x0000007cff05723e */ /* 0x001fe200048070ff */
[-C--:B------:R-:W-:Y:S01]  /*6b20*/  FMUL R114, R114, R12.reuse ;  /* 0x0000000c72727220 */ /* 0x080fe20000400000 */
[----:B------:R-:W-:Y:S01]  /*6b30*/  ISETP.GE.AND P4, PT, R26, 0x19, PT ;  /* 0x000000191a00780c */ /* 0x000fe20003f86270 */
[-C--:B------:R-:W-:Y:S01]  /*6b40*/  FMUL R113, R113, R12.reuse ;  /* 0x0000000c71717220 */ /* 0x080fe20000400000 */
[C---:B------:R-:W-:Y:S01]  /*6b50*/  ISETP.LT.OR P0, PT, R6.reuse, 0x9, !P0 ;  /* 0x000000090600780c */ /* 0x040fe20004701670 */
[----:B------:R0:W-:Y:S01]  /*6b60*/  @!P2 STG.E.U8 desc[UR14][R14.64+0x9], R5 ;  /* 0x000009050e00a986 */ /* 0x0001e2000c10110e */
[----:B------:R-:W-:Y:S01]  /*6b70*/  ISETP.LT.OR P1, PT, R6, 0x9, !P1 ;  /* 0x000000090600780c */ /* 0x000fe20004f21670 */
[----:B------:R-:W-:Y:S01]  /*6b80*/  FMUL R112, R112, R12 ;  /* 0x0000000c70707220 */ /* 0x000fe20000400000 */
[----:B-1----:R-:W-:Y:S01]  /*6b90*/  F2FP.SATFINITE.E4M3.F32.PACK_AB_MERGE_C R25, RZ, R122, RZ ;  /* 0x0000007aff19723e */ /* 0x002fe200048070ff */
[----:B------:R-:W-:Y:S01]  /*6ba0*/  @!P5 STG.E.U8 desc[UR14][R16.64+0x10], R123 ;  /* 0x0000107b1000d986 */ /* 0x000fe2000c10110e */
[----:B------:R-:W-:Y:S01]  /*6bb0*/  ISETP.GE.AND P2, PT, R26, 0x1a, PT ;  /* 0x0000001a1a00780c */ /* 0x000fe20003f46270 */
[-C--:B------:R-:W-:Y:S01]  /*6bc0*/  FMUL R111, R111, R12.reuse ;  /* 0x0000000c6f6f7220 */ /* 0x080fe20000400000 */
[C---:B------:R-:W-:Y:S01]  /*6bd0*/  ISETP.LT.OR P5, PT, R6.reuse, 0x1, !P4 ;  /* 0x000000010600780c */ /* 0x040fe200067a1670 */
[----:B------:R1:W-:Y:S01]  /*6be0*/  @!P6 STG.E.U8 desc[UR14][R16.64+0x11], R25 ;  /* 0x000011191000e986 */ /* 0x0003e2000c10110e */
[----:B------:R-:W-:Y:S01]  /*6bf0*/  ISETP.LT.OR P6, PT, R6, 0x1, !P2 ;  /* 0x000000010600780c */ /* 0x000fe200057c1670 */
[-C--:B------:R-:W-:Y:S01]  /*6c00*/  FMUL R110, R110, R12.reuse ;  /* 0x0000000c6e6e7220 */ /* 0x080fe20000400000 */
[----:B------:R-:W-:Y:S01]  /*6c10*/  F2FP.SATFINITE.E4M3.F32.PACK_AB_MERGE_C R121, RZ, R121, RZ ;  /* 0x00000079ff79723e */ /* 0x000fe200048070ff */
[----:B------:R-:W-:Y:S01]  /*6c20*/  FMUL R109, R109, R12 ;  /* 0x0000000c6d6d7220 */ /* 0x000fe20000400000 */
[----:B0-----:R-:W-:Y:S01]  /*6c30*/  F2FP.SATFINITE.E4M3.F32.PACK_AB_MERGE_C R5, RZ, R120, RZ ;  /* 0x00000078ff05723e */ /* 0x001fe200048070ff */
[-C--:B------:R-:W-:Y:S01]  /*6c40*/  FMUL R108, R108, R12.reuse ;  /* 0x0000000c6c6c7220 */ /* 0x080fe20000400000 */
[----:B------:R-:W-:Y:S01]  /*6c50*/  F2FP.SATFINITE.E4M3.F32.PACK_AB_MERGE_C R119, RZ, R119, RZ ;  /* 0x00000077ff77723e */ /* 0x000fe200048070ff */
[----:B------:R-:W-:Y:S01]  /*6c60*/  @!P0 STG.E.U8 desc[UR14][R14.64+0x10], R121 ;  /* 0x000010790e008986 */ /* 0x000fe2000c10110e */
[----:B------:R-:W-:Y:S01]  /*6c70*/  ISETP.GE.AND P0, PT, R26, 0x21, PT ;  /* 0x000000211a00780c */ /* 0x000fe20003f06270 */
[----:B------:R-:W-:Y:S01]  /*6c80*/  FMUL R107, R107, R12 ;  /* 0x0000000c6b6b7220 */ /* 0x000fe20000400000 */
[----:B------:R-:W-:Y:S01]  /*6c90*/  ISETP.LT.OR P4, PT, R6, 0x9, !P4 ;  /* 0x000000090600780c */ /* 0x000fe20006781670 */
[----:B------:R0:W-:Y:S01]  /*6ca0*/  @!P1 STG.E.U8 desc[UR14][R14.64+0x11], R5 ;  /* 0x000011050e009986 */ /* 0x0001e2000c10110e */
[----:B-1----:R-:W-:Y:S01]  /*6cb0*/  F2FP.SATFINITE.E4M3.F32.PACK_AB_MERGE_C R25, RZ, R118, RZ ;  /* 0x00000076ff19723e */ /* 0x002fe200048070ff */
[-C--:B------:R-:W-:Y:S01]  /*6cc0*/  FMUL R106, R106, R12.reuse ;  /* 0x0000000c6a6a7220 */ /* 0x080fe20000400000 */
[----:B------:R-:W-:Y:S01]  /*6cd0*/  ISETP.LT.OR P2, PT, R6, 0x9, !P2 ;  /* 0x000000090600780c */ /* 0x000fe20005741670 */
        /* <DEDUP_REMOVED lines=13> */
[C---:B------:R-:W-:Y:S01]  /*6db0*/  ISETP.LT.OR P0, PT, R6.reuse, 0x9, !P0 ;  /* 0x000000090600780c */ /* 0x040fe20004701670 */
[----:B------:R-:W-:Y:S01]  /*6dc0*/  FMUL R101, R101, R12 ;  /* 0x0000000c65657220 */ /* 0x000fe20000400000 */
[----:B------:R-:W-:Y:S01]  /*6dd0*/  ISETP.LT.OR P5, PT, R6, 0x9, !P5 ;  /* 0x000000090600780c */ /* 0x000fe20006fa1670 */
[----:B------:R0:W-:Y:S01]  /*6de0*/  @!P2 STG.E.U8 desc[UR14][R14.64+0x19], R5 ;  /* 0x000019050e00a986 */ /* 0x0001e2000c10110e */
[----:B-1----:R-:W-:Y:S01]  /*6df0*/  F2FP.SATFINITE.E4M3.F32.PACK_AB_MERGE_C R25, RZ, R114, RZ ;  /* 0x00000072ff19723e */ /* 0x002fe200048070ff */
[-C--:B------:R-:W-:Y:S01]  /*6e00*/  FMUL R100, R100, R12.reuse ;  /* 0x0000000c64647220 */ /* 0x080fe20000400000 */
[----:B------:R-:W-:Y:S01]  /*6e10*/  F2FP.SATFINITE.E4M3.F32.PACK_AB_MERGE_C R113, RZ, R113, RZ ;  /* 0x00000071ff71723e */ /* 0x000fe200048070ff */
[----:B------:R-:W-:Y:S01]  /*6e20*/  @!P1 STG.E.U8 desc[UR14][R16.64+0x20], R115 ;  /* 0x0000207310009986 */ /* 0x000fe2000c10110e */
[C---:B------:R-:W-:Y:S01]  /*6e30*/  ISETP.GE.AND P1, PT, R26.reuse, 0x2a, PT ;  /* 0x0000002a1a00780c */ /* 0x040fe20003f26270 */
[-C--:B------:R-:W-:Y:S01]  /*6e40*/  FMUL R99, R99, R12.reuse ;  /* 0x0000000c63637220 */ /* 0x080fe20000400000 */
[----:B------:R-:W-:Y:S01]  /*6e50*/  F2FP.SATFINITE.E4M3.F32.PACK_AB_MERGE_C R111, RZ, R111, RZ ;  /* 0x0000006fff6f723e */ /* 0x000fe200048070ff */
[----:B------:R1:W-:Y:S01]  /*6e60*/  @!P6 STG.E.U8 desc[UR14][R16.64+0x21], R25 ;  /* 0x000021191000e986 */ /* 0x0003e2000c10110e */
[----:B------:R-:W-:Y:S01]  /*6e70*/  ISETP.GE.AND P6, PT, R26, 0x29, PT ;  /* 0x000000291a00780c */ /* 0x000fe20003fc6270 */
[-C--:B------:R-:W-:Y:S01]  /*6e80*/  FMUL R98, R98, R12.reuse ;  /* 0x0000000c62627220 */ /* 0x080fe20000400000 */
[C---:B------:R-:W-:Y:S01]  /*6e90*/  ISETP.LT.OR P4, PT, R6.reuse, 0x1, !P1 ;  /* 0x000000010600780c */ /* 0x040fe20004f81670 */
[----:B------:R-:W-:Y:S01]  /*6ea0*/  @!P0 STG.E.U8 desc[UR14][R14.64+0x20], R113 ;  /* 0x000020710e008986 */ /* 0x000fe2000c10110e */
[----:B------:R-:W-:Y:S01]  /*6eb0*/  ISETP.LT.OR P2, PT, R6, 0x1, !P6 ;  /* 0x000000010600780c */ /* 0x000fe20007741670 */
[----:B------:R-:W-:Y:S01]  /*6ec0*/  FMUL R97, R97, R12 ;  /* 0x0000000c61617220 */ /* 0x000fe20000400000 */
[----:B0-----:R-:W-:Y:S01]  /*6ed0*/  F2FP.SATFINITE.E4M3.F32.PACK_AB_MERGE_C R5, RZ, R112, RZ ;  /* 0x00000070ff05723e */ /* 0x001fe200048070ff */
[-C--:B------:R-:W-:Y:S01]  /*6ee0*/  FMUL R96, R96, R12.reuse ;  /* 0x0000000c60607220 */ /* 0x080fe20000400000 */
[----:B------:R-:W-:Y:S01]  /*6ef0*/  ISETP.LT.OR P0, PT, R6, 0x9, !P6 ;  /* 0x000000090600780c */ /* 0x000fe20007701670 */
[----:B------:R-:W-:Y:S01]  /*6f00*/  FMUL R94, R94, R12 ;  /* 0x0000000c5e5e7220 */ /* 0x000fe20000400000 */
[----:B------:R-:W-:Y:S01]  /*6f10*/  ISETP.LT.OR P1, PT, R6, 0x9, !P1 ;  /* 0x000000090600780c */ /* 0x000fe20004f21670 */
[----:B------:R0:W-:Y:S01]  /*6f20*/  @!P5 STG.E.U8 desc[UR14][R14.64+0x21], R5 ;  /* 0x000021050e00d986 */ /* 0x0001e2000c10110e */
[----:B-1----:R-:W-:Y:S01]  /*6f30*/  F2FP.SATFINITE.E4M3.F32.PACK_AB_MERGE_C R25, RZ, R110, RZ ;  /* 0x0000006eff19723e */ /* 0x002fe200048070ff */
[-C--:B------:R-:W-:Y:S01]  /*6f40*/  FMUL R95, R95, R12.reuse ;  /* 0x0000000c5f5f7220 */ /* 0x080fe20000400000 */
[----:B------:R-:W-:Y:S01]  /*6f50*/  F2FP.SATFINITE.E4M3.F32.PACK_AB_MERGE_C R109, RZ, R109, RZ ;  /* 0x0000006dff6d723e */ /* 0x000fe200048070ff */
        /* <DEDUP_REMOVED lines=11> */
[C---:B------:R-:W-:Y:S01]  /*7010*/  ISETP.LT.OR P5, PT, R6.reuse, 0x1, !P4 ;  /* 0x000000010600780c */ /* 0x040fe200067a1670 */
[-C--:B------:R-:W-:Y:S01]  /*7020*/  FMUL R91, R91, R12.reuse ;  /* 0x0000000c5b5b7220 */ /* 0x080fe20000400000 */
[----:B------:R-:W-:Y:S01]  /*7030*/  ISETP.LT.OR P4, PT, R6, 0x9, !P4 ;  /* 0x000000090600780c */ /* 0x000fe20006781670 */
[----:B------:R-:W-:Y:S01]  /*7040*/  FMUL R89, R89, R12 ;  /* 0x0000000c59597220 */ /* 0x000fe20000400000 */
[----:B0-----:R-:W-:Y:S01]  /*7050*/  F2FP.SATFINITE.E4M3.F32.PACK_AB_MERGE_C R5, RZ, R108, RZ ;  /* 0x0000006cff05723e */ /* 0x001fe200048070ff */
[-C--:B------:R-:W-:Y:S01]  /*7060*/  FMUL R88, R88, R12.reuse ;  /* 0x0000000c58587220 */ /* 0x080fe20000400000 */
[----:B------:R-:W-:Y:S01]  /*7070*/  ISETP.GE.AND P0, PT, R26, 0x3a, PT ;  /* 0x0000003a1a00780c */ /* 0x000fe20003f06270 */
[----:B------:R-:W-:Y:S01]  /*7080*/  FMUL R86, R86, R12 ;  /* 0x0000000c56567220 */ /* 0x000fe20000400000 */
[----:B-1----:R-:W-:Y:S01]  /*7090*/  F2FP.SATFINITE.E4M3.F32.PACK_AB_MERGE_C R25, RZ, R106, RZ ;  /* 0x0000006aff19723e */ /* 0x002fe200048070ff */
[----:B------:R0:W-:Y:S01]  /*70a0*/  @!P1 STG.E.U8 desc[UR14][R14.64+0x29], R5 ;  /* 0x000029050e009986 */ /* 0x0001e2000c10110e */
[----:B------:R-:W-:Y:S01]  /*70b0*/  ISETP.GE.AND P1, PT, R26, 0x39, PT ;  /* 0x000000391a00780c */ /* 0x000fe20003f26270 */
[-C--:B------:R-:W-:Y:S01]  /*70c0*/  FMUL R87, R87, R12.reuse ;  /* 0x0000000c57577220 */ /* 0x080fe20000400000 */
[C---:B------:R-:W-:Y:S01]  /*70d0*/  ISETP.LT.OR P2, PT, R6.reuse, 0x9, !P2 ;  /* 0x000000090600780c */ /* 0x040fe20005741670 */
[----:B------:R-:W-:Y:S01]  /*70e0*/  @!P5 STG.E.U8 desc[UR14][R16.64+0x30], R107 ;  /* 0x0000306b1000d986 */ /* 0x000fe2000c10110e */
[----:B------:R-:W-:Y:S01]  /*70f0*/  ISETP.LT.OR P5, PT, R6, 0x1, !P0 ;  /* 0x000000010600780c */ /* 0x000fe200047a1670 */
[-C--:B------:R-:W-:Y:S01]  /*7100*/  FMUL R85, R85, R12.reuse ;  /* 0x0000000c55557220 */ /* 0x080fe20000400000 */
[----:B------:R-:W-:Y:S01]  /*7110*/  F2FP.SATFINITE.E4M3.F32.PACK_AB_MERGE_C R103, RZ, R103, RZ ;  /* 0x00000067ff67723e */ /* 0x000fe200048070ff */
[----:B------:R1:W-:Y:S01]  /*7120*/  @!P6 STG.E.U8 desc[UR14][R16.64+0x31], R25 ;  /* 0x000031191000e986 */ /* 0x0003e2000c10110e */
[----:B------:R-:W-:Y:S01]  /*7130*/  F2FP.SATFINITE.E4M3.F32.PACK_AB_MERGE_C R101, RZ, R101, RZ ;  /* 0x00000065ff65723e */ /* 0x000fe200048070ff */
        /* <DEDUP_REMOVED lines=8> */
[----:B------:R-:W-:Y:S01]  /*71c0*/  FMUL R81, R81, R12 ;  /* 0x0000000c51517220 */ /* 0x000fe20000400000 */
[----:B------:R-:W-:Y:S01]  /*71d0*/  F2FP.SATFINITE.E4M3.F32.PACK_AB_MERGE_C R27, RZ, R100, RZ ;  /* 0x00000064ff1b723e */ /* 0x000fe200048070ff */
[----:B------:R-:W-:Y:S01]  /*71e0*/  FMUL R80, R80, R12 ;  /* 0x0000000c50507220 */ /* 0x000fe20000400000 */
[----:B-1----:R-:W-:Y:S01]  /*71f0*/  F2FP.SATFINITE.E4M3.F32.PACK_AB_MERGE_C R25, RZ, R102, RZ ;  /* 0x00000066ff19723e */ /* 0x002fe200048070ff */
[----:B------:R0:W-:Y:S01]  /*7200*/  @!P2 STG.E.U8 desc[UR14][R14.64+0x31], R5 ;  /* 0x000031050e00a986 */ /* 0x0001e2000c10110e */
[----:B------:R-:W-:Y:S01]  /*7210*/  ISETP.GE.AND P2, PT, R26, 0x41, PT ;  /* 0x000000411a00780c */ /* 0x000fe20003f46270 */
[-C--:B------:R-:W-:Y:S01]  /*7220*/  FMUL R23, R23, R12.reuse ;  /* 0x0000000c17177220 */ /* 0x080fe20000400000 */
[----:B------:R-:W-:Y:S01]  /*7230*/  F2FP.SATFINITE.E4M3.F32.PACK_AB_MERGE_C R99, RZ, R99, RZ ;  /* 0x00000063ff63723e */ /* 0x000fe200048070ff */
[----:B------:R-:W-:Y:S01]  /*7240*/  @!P4 STG.E.U8 desc[UR14][R16.64+0x38], R103 ;  /* 0x000038671000c986 */ /* 0x000fe2000c10110e */
[----:B------:R-:W-:Y:S01]  /*7250*/  ISETP.LT.OR P4, PT, R6, 0x1, !P2 ;  /* 0x000000010600780c */ /* 0x000fe20005781670 */
[-C--:B------:R-:W-:Y:S01]  /*7260*/  FMUL R22, R22, R12.reuse ;  /* 0x0000000c16167220 */ /* 0x080fe20000400000 */
[----:B------:R-:W-:Y:S01]  /*7270*/  ISETP.LT.OR P2, PT, R6, 0x9, !P2 ;  /* 0x000000090600780c */ /* 0x000fe20005741670 */
[----:B------:R1:W-:Y:S01]  /*7280*/  @!P5 STG.E.U8 desc[UR14][R16.64+0x39], R25 ;  /* 0x000039191000d986 */ /* 0x0003e2000c10110e */
[----:B------:R-:W-:Y:S01]  /*7290*/  F2FP.SATFINITE.E4M3.F32.PACK_AB_MERGE_C R97, RZ, R97, RZ ;  /* 0x00000061ff61723e */ /* 0x000fe200048070ff */
[-C--:B------:R-:W-:Y:S01]  /*72a0*/  FMUL R21, R21, R12.reuse ;  /* 0x0000000c15157220 */ /* 0x080fe20000400000 */
[----:B------:R-:W-:Y:S01]  /*72b0*/  F2FP.SATFINITE.E4M3.F32.PACK_AB_MERGE_C R95, RZ, R95, RZ ;  /* 0x0000005fff5f723e */ /* 0x000fe200048070ff */
[----:B------:R-:W-:Y:S01]  /*72c0*/  @!P1 STG.E.U8 desc[UR14][R14.64+0x38], R101 ;  /* 0x000038650e009986 */ /* 0x000fe2000c10110e */
[----:B------:R-:W-:Y:S01]  /*72d0*/  ISETP.GE.AND P1, PT, R26, 0x42, PT ;  /* 0x000000421a00780c */ /* 0x000fe20003f26270 */
[----:B------:R-:W-:Y:S01]  /*72e0*/  FMUL R20, R20, R12 ;  /* 0x0000000c14147220 */ /* 0x000fe20000400000 */
[----:B0-----:R-:W-:Y:S01]  /*72f0*/  F2FP.SATFINITE.E4M3.F32.PACK_AB_MERGE_C R5, RZ, R98, RZ ;  /* 0x00000062ff05723e */ /* 0x001fe200048070ff */
[----:B------:R0:W-:Y:S01]  /*7300*/  @!P0 STG.E.U8 desc[UR14][R14.64+0x39], R27 ;  /* 0x0000391b0e008986 */ /* 0x0001e2000c10110e */
[----:B------:R-:W-:-:S02]  /*7310*/  ISETP.LT.OR P5, PT, R6, 0x1, !P1 ;  /* 0x000000010600780c */ /* 0x000fc40004fa1670 */
[----:B------:R-:W-:Y:S01]  /*7320*/  ISETP.LT.OR P1, PT, R6, 0x9, !P1 ;  /* 0x000000090600780c */ /* 0x000fe20004f21670 */
[----:B------:R-:W-:Y:S01]  /*7330*/  @!P4 STG.E.U8 desc[UR14][R16.64+0x40], R99 ;  /* 0x000040631000c986 */ /* 0x000fe2000c10110e */
[C---:B------:R-:W-:Y:S02]  /*7340*/  ISETP.GE.AND P4, PT, R26.reuse, 0x4a, PT ;  /* 0x0000004a1a00780c */ /* 0x040fe40003f86270 */
[----:B------:R-:W-:Y:S02]  /*7350*/  ISETP.GE.AND P0, PT, R26, 0x49, PT ;  /* 0x000000491a00780c */ /* 0x000fe40003f06270 */
[----:B-1----:R-:W-:Y:S02]  /*7360*/  F2FP.SATFINITE.E4M3.F32.PACK_AB_MERGE_C R25, RZ, R96, RZ ;  /* 0x00000060ff19723e */ /* 0x002fe400048070ff */
[C---:B------:R-:W-:Y:S02]  /*7370*/  ISETP.LT.OR P6, PT, R6.reuse, 0x1, !P0 ;  /* 0x000000010600780c */ /* 0x040fe400047c1670 */
[C---:B------:R-:W-:Y:S01]  /*7380*/  ISETP.LT.OR P0, PT, R6.reuse, 0x9, !P0 ;  /* 0x000000090600780c */ /* 0x040fe20004701670 */
[----:B------:R1:W-:Y:S01]  /*7390*/  @!P5 STG.E.U8 desc[UR14][R16.64+0x41], R5 ;  /* 0x000041051000d986 */ /* 0x0003e2000c10110e */
[----:B------:R-:W-:-:S02]  /*73a0*/  ISETP.LT.OR P5, PT, R6, 0x9, !P4 ;  /* 0x000000090600780c */ /* 0x000fc400067a1670 */
[----:B------:R-:W-:Y:S01]  /*73b0*/  F2FP.SATFINITE.E4M3.F32.PACK_AB_MERGE_C R93, RZ, R93, RZ ;  /* 0x0000005dff5d723e */ /* 0x000fe200048070ff */
[----:B------:R-:W-:Y:S01]  /*73c0*/  @!P2 STG.E.U8 desc[UR14][R14.64+0x40], R97 ;  /* 0x000040610e00a986 */ /* 0x000fe2000c10110e */
[----:B------:R-:W-:Y:S02]  /*73d0*/  ISETP.LT.OR P2, PT, R6, 0x1, !P4 ;  /* 0x000000010600780c */ /* 0x000fe40006741670 */
[C---:B------:R-:W-:Y:S01]  /*73e0*/  ISETP.GE.AND P4, PT, R26.reuse, 0x52, PT ;  /* 0x000000521a00780c */ /* 0x040fe20003f86270 */
[----:B------:R2:W-:Y:S01]  /*73f0*/  @!P1 STG.E.U8 desc[UR14][R14.64+0x41], R25 ;  /* 0x000041190e009986 */ /* 0x0005e2000c10110e */
[----:B------:R-:W-:Y:S02]  /*7400*/  ISETP.GE.AND P1, PT, R26, 0x51, PT ;  /* 0x000000511a00780c */ /* 0x000fe40003f26270 */
[----:B0-----:R-:W-:Y:S01]  /*7410*/  F2FP.SATFINITE.E4M3.F32.PACK_AB_MERGE_C R27, RZ, R90, RZ ;  /* 0x0000005aff1b723e */ /* 0x001fe200048070ff */
[----:B------:R-:W-:Y:S01]  /*7420*/  @!P6 STG.E.U8 desc[UR14][R16.64+0x48], R95 ;  /* 0x0000485f1000e986 */ /* 0x000fe2000c10110e */
[----:B-1----:R-:W-:-:S02]  /*7430*/  F2FP.SATFINITE.E4M3.F32.PACK_AB_MERGE_C R5, RZ, R94, RZ ;  /* 0x0000005eff05723e */ /* 0x002fc400048070ff */
[C---:B------:R-:W-:Y:S02]  /*7440*/  ISETP.LT.OR P6, PT, R6.reuse, 0x1, !P1 ;  /* 0x000000010600780c */ /* 0x040fe40004fc1670 */
[----:B------:R-:W-:Y:S01]  /*7450*/  F2FP.SATFINITE.E4M3.F32.PACK_AB_MERGE_C R91, RZ, R91, RZ ;  /* 0x0000005bff5b723e */ /* 0x000fe200048070ff */
[----:B------:R0:W-:Y:S01]  /*7460*/  @!P2 STG.E.U8 desc[UR14][R16.64+0x49], R5 ;  /* 0x000049051000a986 */ /* 0x0001e2000c10110e */
[C---:B------:R-:W-:Y:S02]  /*7470*/  ISETP.LT.OR P2, PT, R6.reuse, 0x1, !P4 ;  /* 0x000000010600780c */ /* 0x040fe40006741670 */
[----:B--2---:R-:W-:Y:S01]  /*7480*/  F2FP.SATFINITE.E4M3.F32.PACK_AB_MERGE_C R25, RZ, R92, RZ ;  /* 0x0000005cff19723e */ /* 0x004fe200048070ff */
[----:B------:R-:W-:Y:S01]  /*7490*/  @!P0 STG.E.U8 desc[UR14][R14.64+0x48], R93 ;  /* 0x0000485d0e008986 */ /* 0x000fe2000c10110e */
[----:B------:R-:W-:Y:S02]  /*74a0*/  ISETP.LT.OR P1, PT, R6, 0x9, !P1 ;  /* 0x000000090600780c */ /* 0x000fe40004f21670 */
[----:B------:R-:W-:Y:S01]  /*74b0*/  ISETP.GE.AND P0, PT, R26, 0x59, PT ;  /* 0x000000591a00780c */ /* 0x000fe20003f06270 */
[----:B------:R1:W-:Y:S01]  /*74c0*/  @!P5 STG.E.U8 desc[UR14][R14.64+0x49], R25 ;  /* 0x000049190e00d986 */ /* 0x0003e2000c10110e */
[----:B------:R-:W-:-:S02]  /*74d0*/  ISETP.LT.OR P5, PT, R6, 0x9, !P4 ;  /* 0x000000090600780c */ /* 0x000fc400067a1670 */
[----:B------:R-:W-:Y:S01]  /*74e0*/  ISETP.GE.AND P4, PT, R26, 0x5a, PT ;  /* 0x0000005a1a00780c */ /* 0x000fe20003f86270 */
[----:B------:R-:W-:Y:S01]  /*74f0*/  @!P6 STG.E.U8 desc[UR14][R16.64+0x50], R91 ;  /* 0x0000505b1000e986 */ /* 0x000fe2000c10110e */
[C---:B------:R-:W-:Y:S02]  /*7500*/  ISETP.LT.OR P6, PT, R6.reuse, 0x1, !P0 ;  /* 0x000000010600780c */ /* 0x040fe400047c1670 */
[----:B------:R-:W-:Y:S01]  /*7510*/  F2FP.SATFINITE.E4M3.F32.PACK_AB_MERGE_C R89, RZ, R89, RZ ;  /* 0x00000059ff59723e */ /* 0x000fe200048070ff */
[----:B------:R-:W-:Y:S01]  /*7520*/  @!P2 STG.E.U8 desc[UR14][R16.64+0x51], R27 ;  /* 0x0000511b1000a986 */ /* 0x000fe2000c10110e */
[----:B------:R-:W-:Y:S02]  /*7530*/  ISETP.LT.OR P2, PT, R6, 0x1, !P4 ;  /* 0x000000010600780c */ /* 0x000fe40006741670 */
[----:B0-----:R-:W-:Y:S01]  /*7540*/  F2FP.SATFINITE.E4M3.F32.PACK_AB_MERGE_C R5, RZ, R88, RZ ;  /* 0x00000058ff05723e */ /* 0x001fe200048070ff */
[----:B------:R-:W-:Y:S01]  /*7550*/  @!P1 STG.E.U8 desc[UR14][R14.64+0x50], R89 ;  /* 0x000050590e009986 */ /* 0x000fe2000c10110e */
[----:B-1----:R-:W-:-:S02]  /*7560*/  F2FP.SATFINITE.E4M3.F32.PACK_AB_MERGE_C R25, RZ, R86, RZ ;  /* 0x00000056ff19723e */ /* 0x002fc400048070ff */
[----:B------:R-:W-:Y:S01]  /*7570*/  F2FP.SATFINITE.E4M3.F32.PACK_AB_MERGE_C R87, RZ, R87, RZ ;  /* 0x00000057ff57723e */ /* 0x000fe200048070ff */
[----:B------:R0:W-:Y:S01]  /*7580*/  @!P5 STG.E.U8 desc[UR14][R14.64+0x51], R5 ;  /* 0x000051050e00d986 */ /* 0x0001e2000c10110e */
[C---:B------:R-:W-:Y:S02]  /*7590*/  ISETP.LT.OR P1, PT, R6.reuse, 0x9, !P0 ;  /* 0x000000090600780c */ /* 0x040fe40004721670 */
[----:B------:R-:W-:Y:S01]  /*75a0*/  ISETP.LT.OR P4, PT, R6, 0x9, !P4 ;  /* 0x000000090600780c */ /* 0x000fe20006781670 */
[----:B------:R-:W-:Y:S01]  /*75b0*/  @!P6 STG.E.U8 desc[UR14][R16.64+0x58], R87 ;  /* 0x000058571000e986 */ /* 0x000fe2000c10110e */
[C---:B------:R-:W-:Y:S02]  /*75c0*/  ISETP.GE.AND P0, PT, R26.reuse, 0x62, PT ;  /* 0x000000621a00780c */ /* 0x040fe40003f06270 */
[----:B------:R-:W-:Y:S01]  /*75d0*/  F2FP.SATFINITE.E4M3.F32.PACK_AB_MERGE_C R85, RZ, R85, RZ ;  /* 0x00000055ff55723e */ /* 0x000fe200048070ff */
[----:B------:R1:W-:Y:S01]  /*75e0*/  @!P2 STG.E.U8 desc[UR14][R16.64+0x59], R25 ;  /* 0x000059191000a986 */ /* 0x0003e2000c10110e */
[----:B------:R-:W-:-:S02]  /*75f0*/  ISETP.GE.AND P2, PT, R26, 0x61, PT ;  /* 0x000000611a00780c */ /* 0x000fc40003f46270 */
[C---:B------:R-:W-:Y:S02]  /*7600*/  ISETP.LT.OR P6, PT, R6.reuse, 0x1, !P0 ;  /* 0x000000010600780c */ /* 0x040fe400047c1670 */
[C---:B------:R-:W-:Y:S01]  /*7610*/  ISETP.LT.OR P5, PT, R6.reuse, 0x1, !P2 ;  /* 0x000000010600780c */ /* 0x040fe200057a1670 */
[----:B------:R-:W-:Y:S01]  /*7620*/  @!P1 STG.E.U8 desc[UR14][R14.64+0x58], R85 ;  /* 0x000058550e009986 */ /* 0x000fe2000c10110e */
[----:B0-----:R-:W-:Y:S02]  /*7630*/  F2FP.SATFINITE.E4M3.F32.PACK_AB_MERGE_C R5, RZ, R84, RZ ;  /* 0x00000054ff05723e */ /* 0x001fe400048070ff */
[----:B------:R-:W-:Y:S02]  /*7640*/  F2FP.SATFINITE.E4M3.F32.PACK_AB_MERGE_C R83, RZ, R83, RZ ;  /* 0x00000053ff53723e */ /* 0x000fe400048070ff */
[----:B------:R-:W-:Y:S01]  /*7650*/  ISETP.LT.OR P1, PT, R6, 0x9, !P2 ;  /* 0x000000090600780c */ /* 0x000fe20005721670 */
[----:B------:R0:W-:Y:S01]  /*7660*/  @!P4 STG.E.U8 desc[UR14][R14.64+0x59], R5 ;  /* 0x000059050e00c986 */ /* 0x0001e2000c10110e */
[----:B-1----:R-:W-:-:S02]  /*7670*/  F2FP.SATFINITE.E4M3.F32.PACK_AB_MERGE_C R25, RZ, R82, RZ ;  /* 0x00000052ff19723e */ /* 0x002fc400048070ff */
[C---:B------:R-:W-:Y:S02]  /*7680*/  ISETP.GE.AND P4, PT, R26.reuse, 0x69, PT ;  /* 0x000000691a00780c */ /* 0x040fe40003f86270 */
[----:B------:R-:W-:Y:S01]  /*7690*/  ISETP.GE.AND P2, PT, R26, 0x6a, PT ;  /* 0x0000006a1a00780c */ /* 0x000fe20003f46270 */
[----:B------:R-:W-:Y:S01]  /*76a0*/  @!P5 STG.E.U8 desc[UR14][R16.64+0x60], R83 ;  /* 0x000060531000d986 */ /* 0x000fe2000c10110e */
[C---:B------:R-:W-:Y:S02]  /*76b0*/  ISETP.LT.OR P0, PT, R6.reuse, 0x9, !P0 ;  /* 0x000000090600780c */ /* 0x040fe40004701670 */
[C---:B------:R-:W-:Y:S01]  /*76c0*/  ISETP.LT.OR P5, PT, R6.reuse, 0x1, !P4 ;  /* 0x000000010600780c */ /* 0x040fe200067a1670 */
[----:B------:R1:W-:Y:S01]  /*76d0*/  @!P6 STG.E.U8 desc[UR14][R16.64+0x61], R25 ;  /* 0x000061191000e986 */ /* 0x0003e2000c10110e */
[C---:B------:R-:W-:Y:S02]  /*76e0*/  ISETP.LT.OR P6, PT, R6.reuse, 0x1, !P2 ;  /* 0x000000010600780c */ /* 0x040fe400057c1670 */
[----:B------:R-:W-:-:S02]  /*76f0*/  ISETP.LT.OR P4, PT, R6, 0x9, !P4 ;  /* 0x000000090600780c */ /* 0x000fc40006781670 */
[----:B------:R-:W-:Y:S02]  /*7700*/  ISETP.LT.OR P2, PT, R6, 0x9, !P2 ;  /* 0x000000090600780c */ /* 0x000fe40005741670 */
[----:B------:R-:W-:Y:S02]  /*7710*/  F2FP.SATFINITE.E4M3.F32.PACK_AB_MERGE_C R81, RZ, R81, RZ ;  /* 0x00000051ff51723e */ /* 0x000fe400048070ff */
[----:B0-----:R-:W-:Y:S02]  /*7720*/  F2FP.SATFINITE.E4M3.F32.PACK_AB_MERGE_C R5, RZ, R80, RZ ;  /* 0x00000050ff05723e */ /* 0x001fe400048070ff */
[----:B------:R-:W-:Y:S01]  /*7730*/  F2FP.SATFINITE.E4M3.F32.PACK_AB_MERGE_C R23, RZ, R23, RZ ;  /* 0x00000017ff17723e */ /* 0x000fe200048070ff */
[----:B------:R0:W-:Y:S01]  /*7740*/  @!P1 STG.E.U8 desc[UR14][R14.64+0x60], R81 ;  /* 0x000060510e009986 */ /* 0x0001e2000c10110e */
[----:B-1----:R-:W-:Y:S02]  /*7750*/  F2FP.SATFINITE.E4M3.F32.PACK_AB_MERGE_C R25, RZ, R22, RZ ;  /* 0x00000016ff19723e */ /* 0x002fe400048070ff */
[----:B------:R-:W-:Y:S01]  /*7760*/  F2FP.SATFINITE.E4M3.F32.PACK_AB_MERGE_C R21, RZ, R21, RZ ;  /* 0x00000015ff15723e */ /* 0x000fe200048070ff */
[----:B------:R0:W-:Y:S01]  /*7770*/  @!P0 STG.E.U8 desc[UR14][R14.64+0x61], R5 ;  /* 0x000061050e008986 */ /* 0x0001e2000c10110e */
[----:B------:R-:W-:-:S03]  /*7780*/  F2FP.SATFINITE.E4M3.F32.PACK_AB_MERGE_C R27, RZ, R20, RZ ;  /* 0x00000014ff1b723e */ /* 0x000fc600048070ff */
[----:B------:R0:W-:Y:S04]  /*7790*/  @!P5 STG.E.U8 desc[UR14][R16.64+0x68], R23 ;  /* 0x000068171000d986 */ /* 0x0001e8000c10110e */
[----:B------:R0:W-:Y:S04]  /*77a0*/  @!P6 STG.E.U8 desc[UR14][R16.64+0x69], R25 ;  /* 0x000069191000e986 */ /* 0x0001e8000c10110e */
[----:B------:R0:W-:Y:S04]  /*77b0*/  @!P4 STG.E.U8 desc[UR14][R14.64+0x68], R21 ;  /* 0x000068150e00c986 */ /* 0x0001e8000c10110e */
[----:B------:R0:W-:Y:S02]  /*77c0*/  @!P2 STG.E.U8 desc[UR14][R14.64+0x69], R27 ;  /* 0x0000691b0e00a986 */ /* 0x0001e4000c10110e */
.L_x_150:
[----:B------:R-:W-:Y:S05]  /*77d0*/  BSYNC B0 ;  /* 0x0000000000007941 */ /* 0x000fea0003800000 */
.L_x_36:
[C---:B------:R-:W-:Y:S01]  /*77e0*/  LEA R2, P0, R8.reuse, R2, 0x1 ;  /* 0x0000000208027211 */ /* 0x040fe200078008ff */
[----:B------:R-:W-:Y:S01]  /*77f0*/  ULDC.64 UR6, c[0x0][0x650] ;  /* 0x0001940000067ab9 */ /* 0x000fe20000000a00 */
[----:B-----5:R-:W-:Y:S01]  /*7800*/  IMAD.U32 R4, RZ, RZ, UR12 ;  /* 0x0000000cff047e24 */ /* 0x020fe2000f8e00ff */
[----:B01----:R-:W-:Y:S01]  /*7810*/  PRMT R14, RZ, 0x7610, R14 ;  /* 0x00007610ff0e7816 */ /* 0x003fe2000000000e */
[----:B------:R-:W-:Y:S01]  /*7820*/  IMAD.MOV.U32 R6, RZ, RZ, -0x1 ;  /* 0xffffffffff067424 */ /* 0x000fe200078e00ff */
[----:B------:R-:W-:Y:S01]  /*7830*/  LEA.HI.X R3, R8, R3, R0, 0x1, P0 ;  /* 0x0000000308037211 */ /* 0x000fe200000f0c00 */
[----:B------:R0:W-:Y:S01]  /*7840*/  SYNCS.ARRIVE.TRANS64.A1T0 RZ, [R4+UR21], RZ ;  /* 0x000000ff04ff79a7 */ /* 0x0001e20008100015 */
[----:B------:R-:W-:Y:S01]  /*7850*/  ISETP.GE.U32.AND P0, PT, R2, UR6, PT ;  /* 0x0000000602007c0c */ /* 0x000fe2000bf06070 */
[----:B------:R-:W-:-:S03]  /*7860*/  IMAD.MOV.U32 R5, RZ, RZ, -0x1 ;  /* 0xffffffffff057424 */ /* 0x000fc600078e00ff */
[----:B------:R-:W-:Y:S01]  /*7870*/  ISETP.GE.U32.AND.EX P0, PT, R3, UR7, PT, P0 ;  /* 0x0000000703007c0c */ /* 0x000fe2000bf06100 */
[----:B0-----:R-:W-:-:S12]  /*7880*/  IMAD.MOV.U32 R4, RZ, RZ, -0x1 ;  /* 0xffffffffff047424 */ /* 0x001fd800078e00ff */
[----:B------:R-:W-:Y:S05]  /*7890*/  @P0 BRA `(.L_x_151) ;  /* 0x0000000400600947 */ /* 0x000fea0003800000 */
[----:B------:R-:W0:Y:S01]  /*78a0*/  S2R R26, SR_CTAID.X ;  /* 0x00000000001a7919 */ /* 0x000e220000002500 */
[----:B------:R-:W1:Y:S01]  /*78b0*/  LDC.64 R20, c[0x0][0x628] ;  /* 0x00018a00ff147b82 */ /* 0x000e620000000a00 */
[----:B------:R-:W-:Y:S01]  /*78c0*/  ULDC UR6, c[0x0][0x150] ;  /* 0x0000540000067ab9 */ /* 0x000fe20000000800 */
[----:B------:R-:W-:Y:S01]  /*78d0*/  IMAD.MOV.U32 R16, RZ, RZ, R2 ;  /* 0x000000ffff107224 */ /* 0x000fe200078e0002 */
[----:B------:R-:W0:Y:S01]  /*78e0*/  S2R R28, SR_CTAID.Y ;  /* 0x00000000001c7919 */ /* 0x000e220000002600 */
[----:B------:R-:W-:-:S04]  /*78f0*/  IMAD.MOV.U32 R17, RZ, RZ, R3 ;  /* 0x000000ffff117224 */ /* 0x000fc800078e0003 */
[----:B------:R-:W0:Y:S08]  /*7900*/  LDC R29, c[0x0][0x144] ;  /* 0x00005100ff1d7b82 */ /* 0x000e300000000800 */
[----:B------:R-:W0:Y:S08]  /*7910*/  LDC R6, c[0x0][0x630] ;  /* 0x00018c00ff067b82 */ /* 0x000e300000000800 */
[----:B--234-:R-:W2:Y:S01]  /*7920*/  LDC.64 R24, c[0x0][0x620] ;  /* 0x00018800ff187b82 */ /* 0x01cea20000000a00 */
[----:B-1----:R-:W-:-:S04]  /*7930*/  ISETP.NE.U32.AND P0, PT, R20, RZ, PT ;  /* 0x000000ff1400720c */ /* 0x002fc80003f05070 */
[----:B------:R-:W-:Y:S02]  /*7940*/  ISETP.NE.AND.EX P0, PT, R21, RZ, PT, P0 ;  /* 0x000000ff1500720c */ /* 0x000fe40003f05300 */
[----:B0-----:R-:W-:-:S05]  /*7950*/  I2FP.F32.U32 R4, R26 ;  /* 0x0000001a00047245 */ /* 0x001fca0000201000 */
[----:B------:R-:W-:-:S04]  /*7960*/  FMUL R4, R4, UR6 ;  /* 0x0000000604047c20 */ /* 0x000fc80008400000 */
[----:B------:R0:W1:Y:S02]  /*7970*/  F2I.U32.TRUNC.NTZ R27, R4 ;  /* 0x00000004001b7305 */ /* 0x000064000020f000 */
[----:B------:R-:W-:Y:S05]  /*7980*/  @!P0 BRA `(.L_x_152) ;  /* 0x0000000000288947 */ /* 0x000fea0003800000 */
[----:B------:R-:W3:Y:S02]  /*7990*/  LDC R5, c[0x0][0x634] ;  /* 0x00018d00ff057b82 */ /* 0x000ee40000000800 */
[----:B---3--:R-:W-:-:S05]  /*79a0*/  IADD3 R17, P0, R2, R5, RZ ;  /* 0x0000000502117210 */ /* 0x008fca0007f1e0ff */
[----:B------:R-:W-:-:S04]  /*79b0*/  IMAD.X R23, RZ, RZ, R3, P0 ;  /* 0x000000ffff177224 */ /* 0x000fc800000e0603 */
[----:B0-----:R-:W-:-:S04]  /*79c0*/  IMAD.WIDE.U32 R4, R23, R20, RZ ;  /* 0x0000001417047225 */ /* 0x001fc800078e00ff */
[----:B------:R-:W-:-:S04]  /*79d0*/  IMAD.WIDE.U32 R14, P0, R17, R21, R4 ;  /* 0x00000015110e7225 */ /* 0x000fc80007800004 */
[----:B------:R-:W-:-:S04]  /*79e0*/  IMAD.WIDE.U32 R4, R17, R20, RZ ;  /* 0x0000001411047225 */ /* 0x000fc800078e00ff */
[----:B------:R-:W-:Y:S01]  /*79f0*/  IMAD.X R17, RZ, RZ, RZ, P0 ;  /* 0x000000ffff117224 */ /* 0x000fe200000e06ff */
[----:B------:R-:W-:Y:S01]  /*7a00*/  IADD3 RZ, P0, R5, R14, RZ ;  /* 0x0000000e05ff7210 */ /* 0x000fe20007f1e0ff */
[----:B------:R-:W-:-:S04]  /*7a10*/  IMAD.MOV.U32 R16, RZ, RZ, R15 ;  /* 0x000000ffff107224 */ /* 0x000fc800078e000f */
[----:B------:R-:W-:-:S08]  /*7a20*/  IMAD.WIDE.U32.X R16, R23, R21, R16, P0 ;  /* 0x0000001517107225 */ /* 0x000fd000000e0410 */
.L_x_152:
[-CC-:B------:R-:W-:Y:S01]  /*7a30*/  SHF.R.U64 R22, R16, R6.reuse, R17.reuse ;  /* 0x0000000610167219 */ /* 0x180fe20000001211 */
[----:B------:R-:W3:Y:S01]  /*7a40*/  LDC.64 R32, c[0x0][0x640] ;  /* 0x00019000ff207b82 */ /* 0x000ee20000000a00 */
[----:B0-----:R-:W-:Y:S01]  /*7a50*/  SHF.R.U32.HI R4, RZ, R6, R17 ;  /* 0x00000006ff047219 */ /* 0x001fe20000011611 */
[----:B-1----:R-:W-:Y:S01]  /*7a60*/  IMAD.MOV R27, RZ, RZ, -R27 ;  /* 0x000000ffff1b7224 */ /* 0x002fe200078e0a1b */
[----:B------:R-:W-:Y:S01]  /*7a70*/  IADD3 R15, P0, RZ, -R22, RZ ;  /* 0x80000016ff0f7210 */ /* 0x000fe20007f1e0ff */
[----:B------:R-:W-:Y:S01]  /*7a80*/  ULDC UR6, c[0x0][0x154] ;  /* 0x0000550000067ab9 */ /* 0x000fe20000000800 */
[----:B------:R-:W-:Y:S02]  /*7a90*/  IMAD.MOV.U32 R17, RZ, RZ, 0x1 ;  /* 0x00000001ff117424 */ /* 0x000fe400078e00ff */
[----:B------:R-:W-:Y:S01]  /*7aa0*/  IMAD R27, R29, R27, R26 ;  /* 0x0000001b1d1b7224 */ /* 0x000fe200078e021a */
[----:B------:R-:W0:Y:S01]  /*7ab0*/  LDC R14, c[0x0][0x618] ;  /* 0x00018600ff0e7b82 */ /* 0x000e220000000800 */
[----:B------:R-:W-:-:S04]  /*7ac0*/  IMAD.X R5, RZ, RZ, ~R4, P0 ;  /* 0x000000ffff057224 */ /* 0x000fc800000e0e04 */
[-C--:B--2---:R-:W-:Y:S02]  /*7ad0*/  IMAD R6, R5, R24.reuse, RZ ;  /* 0x0000001805067224 */ /* 0x084fe400078e02ff */
[C---:B------:R-:W-:Y:S01]  /*7ae0*/  IMAD.WIDE.U32 R4, R15.reuse, R24, R2 ;  /* 0x000000180f047225 */ /* 0x040fe200078e0002 */
[----:B------:R-:W1:Y:S03]  /*7af0*/  LDC R16, c[0x0][0x608] ;  /* 0x00018200ff107b82 */ /* 0x000e660000000800 */
[----:B------:R-:W-:Y:S01]  /*7b00*/  IMAD R15, R15, R25, R6 ;  /* 0x000000190f0f7224 */ /* 0x000fe200078e0206 */
[----:B------:R-:W-:-:S03]  /*7b10*/  I2FP.F32.U32 R6, R28 ;  /* 0x0000001c00067245 */ /* 0x000fc60000201000 */
[----:B------:R-:W-:Y:S01]  /*7b20*/  IMAD.IADD R5, R5, 0x1, R15 ;  /* 0x0000000105057824 */ /* 0x000fe200078e020f */
[----:B------:R-:W2:Y:S01]  /*7b30*/  LDC R30, c[0x0][0x658] ;  /* 0x00019600ff1e7b82 */ /* 0x000ea20000000800 */
[----:B---3--:R-:W-:Y:S01]  /*7b40*/  ISETP.NE.U32.AND P0, PT, R32, RZ, PT ;  /* 0x000000ff2000720c */ /* 0x008fe20003f05070 */
[----:B------:R-:W-:-:S03]  /*7b50*/  IMAD.MOV.U32 R15, RZ, RZ, -0x1 ;  /* 0xffffffffff0f7424 */ /* 0x000fc600078e00ff */
[----:B------:R-:W-:-:S03]  /*7b60*/  ISETP.NE.AND.EX P0, PT, R33, RZ, PT, P0 ;  /* 0x000000ff2100720c */ /* 0x000fc60003f05300 */
[----:B------:R-:W3:Y:S01]  /*7b70*/  LDC R25, c[0x0][0x148] ;  /* 0x00005200ff197b82 */ /* 0x000ee20000000800 */
[-CC-:B0-----:R-:W-:Y:S02]  /*7b80*/  SHF.R.U64 R20, R4, R14.reuse, R5.reuse ;  /* 0x0000000e04147219 */ /* 0x181fe40000001205 */
[----:B------:R-:W-:Y:S01]  /*7b90*/  SHF.R.U32.HI R5, RZ, R14, R5 ;  /* 0x0000000eff057219 */ /* 0x000fe20000011605 */
[----:B------:R-:W-:-:S04]  /*7ba0*/  FMUL R14, R6, UR6 ;  /* 0x00000006060e7c20 */ /* 0x000fc80008400000 */
[----:B------:R-:W0:Y:S01]  /*7bb0*/  LDC R26, c[0x0][0x600] ;  /* 0x00018000ff1a7b82 */ /* 0x000e220000000800 */
[----:B------:R4:W0:Y:S01]  /*7bc0*/  F2I.U32.TRUNC.NTZ R23, R14 ;  /* 0x0000000e00177305 */ /* 0x000822000020f000 */
[-CC-:B-1----:R-:W-:Y:S02]  /*7bd0*/  SHF.R.U64 R6, R20, R16.reuse, R5.reuse ;  /* 0x0000001014067219 */ /* 0x182fe40000001205 */
[----:B------:R-:W-:-:S04]  /*7be0*/  SHF.R.U32.HI R5, RZ, R16, R5 ;  /* 0x00000010ff057219 */ /* 0x000fc80000011605 */
[----:B------:R-:W1:Y:S01]  /*7bf0*/  LDC R31, c[0x0][0x648] ;  /* 0x00019200ff1f7b82 */ /* 0x000e620000000800 */
[-CC-:B--2---:R-:W-:Y:S02]  /*7c00*/  SHF.R.U64 R24, R6, R30.reuse, R5.reuse ;  /* 0x0000001e06187219 */ /* 0x184fe40000001205 */
[-C--:B------:R-:W-:Y:S02]  /*7c10*/  SHF.L.U32 R15, R15, R30.reuse, RZ ;  /* 0x0000001e0f0f7219 */ /* 0x080fe400000006ff */
[-C--:B------:R-:W-:Y:S01]  /*7c20*/  SHF.R.U32.HI R5, RZ, R30.reuse, R5 ;  /* 0x0000001eff057219 */ /* 0x080fe20000011605 */
[----:B------:R-:W-:Y:S01]  /*7c30*/  IMAD.MOV.U32 R4, RZ, RZ, R24 ;  /* 0x000000ffff047224 */ /* 0x000fe200078e0018 */
[----:B------:R-:W-:Y:S01]  /*7c40*/  SHF.L.U32 R30, R17, R30, RZ ;  /* 0x0000001e111e7219 */ /* 0x000fe200000006ff */
[----:B------:R-:W2:Y:S01]  /*7c50*/  LDC R34, c[0x0][0x638] ;  /* 0x00018e00ff227b82 */ /* 0x000ea20000000800 */
[----:B------:R-:W-:-:S07]  /*7c60*/  LOP3.LUT R29, RZ, R15, RZ, 0x33, !PT ;  /* 0x0000000fff1d7212 */ /* 0x000fce00078e33ff */
[----:B------:R-:W0:Y:S01]  /*7c70*/  LDC R35, c[0x0][0x610] ;  /* 0x00018400ff237b82 */ /* 0x000e220000000800 */
        /* <DEDUP_REMOVED lines=11> */
.L_x_153:
[----:B-1----:R-:W-:Y:S01]  /*7d30*/  SHF.R.U64 R4, R4, R31, R5 ;  /* 0x0000001f04047219 */ /* 0x002fe20000001205 */
[----:B0-----:R-:W-:Y:S01]  /*7d40*/  VIADD R17, R26, 0xffffffff ;  /* 0xffffffff1a117836 */ /* 0x001fe20000000000 */
[----:B------:R-:W-:Y:S01]  /*7d50*/  LOP3.LUT R15, R6, R29, RZ, 0xc0, !PT ;  /* 0x0000001d060f7212 */ /* 0x000fe200078ec0ff */
[----:B------:R-:W-:Y:S02]  /*7d60*/  IMAD.MOV R23, RZ, RZ, -R23 ;  /* 0x000000ffff177224 */ /* 0x000fe400078e0a17 */
[----:B------:R-:W-:Y:S02]  /*7d70*/  IMAD.MOV R5, RZ, RZ, -R4 ;  /* 0x000000ffff057224 */ /* 0x000fe400078e0a04 */
[----:B------:R-:W-:Y:S01]  /*7d80*/  IMAD R6, R30, R4, R15 ;  /* 0x000000041e067224 */ /* 0x000fe200078e020f */
[----:B------:R-:W-:Y:S01]  /*7d90*/  LOP3.LUT R15, R20, R17, RZ, 0xc0, !PT ;  /* 0x00000011140f7212 */ /* 0x000fe200078ec0ff */
[----:B---3--:R-:W-:Y:S02]  /*7da0*/  @P3 IMAD R27, R25, R23, R28 ;  /* 0x00000017191b3224 */ /* 0x008fe400078e021c */
[----:B--2---:R-:W-:-:S02]  /*7db0*/  IMAD R4, R5, R34, R24 ;  /* 0x0000002205047224 */ /* 0x004fc400078e0218 */
[----:B------:R-:W-:Y:S02]  /*7dc0*/  IMAD R6, R6, R35, R27 ;  /* 0x0000002306067224 */ /* 0x000fe400078e021b */
[----:B------:R-:W-:Y:S02]  /*7dd0*/  IMAD R15, R4, R26, R15 ;  /* 0x0000001a040f7224 */ /* 0x000fe400078e020f */
[----:B------:R-:W-:Y:S02]  /*7de0*/  IMAD.MOV.U32 R14, RZ, RZ, 0x1 ;  /* 0x00000001ff0e7424 */ /* 0x000fe400078e00ff */
[----:B------:R-:W-:Y:S01]  /*7df0*/  IMAD.MOV.U32 R4, RZ, RZ, R22 ;  /* 0x000000ffff047224 */ /* 0x000fe200078e0016 */
[----:B------:R-:W-:Y:S02]  /*7e00*/  SEL R5, R15, R6, !P3 ;  /* 0x000000060f057207 */ /* 0x000fe40005800000 */
[----:B------:R-:W-:-:S07]  /*7e10*/  SEL R6, R6, R15, !P3 ;  /* 0x0000000f06067207 */ /* 0x000fce0005800000 */
.L_x_151:
[----:B------:R-:W-:Y:S02]  /*7e20*/  LOP3.LUT P0, RZ, R14, 0xff, RZ, 0xc0, !PT ;  /* 0x000000ff0eff7812 */ /* 0x000fe4000780c0ff */
[----:B------:R-:W-:-:S11]  /*7e30*/  LOP3.LUT R133, R133, 0x1, RZ, 0x3c, !PT ;  /* 0x0000000185857812 */ /* 0x000fd600078e3cff */
[----:B------:R-:W-:Y:S05]  /*7e40*/  @P0 BRA `(.L_x_154) ;  /* 0xffffff9800980947 */ /* 0x000fea000383ffff */
[----:B------:R-:W-:Y:S05]  /*7e50*/  EXIT ;  /* 0x000000000000794d */ /* 0x000fea0003800000 */
.L_x_14:
[----:B------:R-:W-:-:S08]  /*7e60*/  ISETP.NE.AND P0, PT, R20, RZ, PT ;  /* 0x000000ff1400720c */ /* 0x000fd00003f05270 */
[----:B-----5:R-:W0:-:S00]  /*7e70*/  USETMAXREG.DEALLOC.CTAPOOL 0x28 ;  /* 0x00000028000079c8 */ /* 0x020e0000080e0500 */
[----:B------:R-:W-:Y:S05]  /*7e80*/  @P0 EXIT ;  /* 0x000000000000094d */ /* 0x000fea0003800000 */
[----:B0-----:R-:W-:Y:S01]  /*7e90*/  LOP3.LUT P0, RZ, R16, 0xff, RZ, 0xc0, !PT ;  /* 0x000000ff10ff7812 */ /* 0x001fe2000780c0ff */
[----:B------:R-:W-:Y:S02]  /*7ea0*/  IMAD.MOV.U32 R12, RZ, RZ, 0x1 ;  /* 0x00000001ff0c7424 */ /* 0x000fe400078e00ff */
[----:B------:R-:W-:-:S10]  /*7eb0*/  IMAD.MOV.U32 R15, RZ, RZ, RZ ;  /* 0x000000ffff0f7224 */ /* 0x000fd400078e00ff */
[----:B------:R-:W-:Y:S05]  /*7ec0*/  @!P0 BRA `(.L_x_155) ;  /* 0x0000000c00088947 */ /* 0x000fea0003800000 */
[----:B------:R-:W-:Y:S01]  /*7ed0*/  LOP3.LUT P0, RZ, R11, 0x1f, RZ, 0xc0, !PT ;  /* 0x0000001f0bff7812 */ /* 0x000fe2000780c0ff */
[----:B------:R-:W-:Y:S01]  /*7ee0*/  ULDC UR5, c[0x0][0x658] ;  /* 0x0001960000057ab9 */ /* 0x000fe20000000800 */
[----:B------:R-:W-:Y:S01]  /*7ef0*/  UMOV UR6, 0xffffffff ;  /* 0xffffffff00067882 */ /* 0x000fe20000000000 */
[----:B------:R-:W-:Y:S01]  /*7f00*/  BSSY B0, `(.L_x_155) ;  /* 0x00000be000007945 */ /* 0x000fe20003800000 */
[----:B------:R-:W-:Y:S01]  /*7f10*/  USHF.L.U32 UR6, UR6, UR5, URZ ;  /* 0x0000000506067299 */ /* 0x000fe2000800063f */
[C---:B------:R-:W-:Y:S01]  /*7f20*/  ISETP.NE.AND P2, PT, R10.reuse, RZ, PT ;  /* 0x000000ff0a00720c */ /* 0x040fe20003f45270 */
[----:B------:R-:W-:Y:S01]  /*7f30*/  IMAD.MOV.U32 R14, RZ, RZ, 0x1 ;  /* 0x00000001ff0e7424 */ /* 0x000fe200078e00ff */
[----:B------:R-:W-:Y:S01]  /*7f40*/  ISETP.NE.OR P0, PT, R10, RZ, !P0 ;  /* 0x000000ff0a00720c */ /* 0x000fe20004705670 */
[----:B------:R-:W-:Y:S01]  /*7f50*/  IMAD.MOV.U32 R12, RZ, RZ, 0x1 ;  /* 0x00000001ff0c7424 */ /* 0x000fe200078e00ff */
[----:B------:R-:W-:Y:S01]  /*7f60*/  LOP3.LUT R13, R7, 0x2, RZ, 0xfc, !PT ;  /* 0x00000002070d7812 */ /* 0x000fe200078efcff */
[----:B------:R-:W-:Y:S01]  /*7f70*/  IMAD.MOV.U32 R15, RZ, RZ, RZ ;  /* 0x000000ffff0f7224 */ /* 0x000fe200078e00ff */
[----:B------:R-:W-:Y:S01]  /*7f80*/  ULDC UR4, c[0x0][0x600] ;  /* 0x0001800000047ab9 */ /* 0x000fe20000000800 */
[----:B------:R-:W-:Y:S01]  /*7f90*/  UMOV UR7, 0x1 ;  /* 0x0000000100077882 */ /* 0x000fe20000000000 */
[----:B------:R-:W-:-:S02]  /*7fa0*/  UIADD3 UR22, UR13, 0x1, URZ ;  /* 0x000000010d167890 */ /* 0x000fc4000fffe03f */
[----:B------:R-:W-:Y:S02]  /*7fb0*/  UIADD3 UR16, UR4, -0x1, URZ ;  /* 0xffffffff04107890 */ /* 0x000fe4000fffe03f */
[----:B------:R-:W-:Y:S02]  /*7fc0*/  USHF.L.U32 UR18, UR7, UR5, URZ ;  /* 0x0000000507127299 */ /* 0x000fe4000800063f */
[----:B------:R-:W-:Y:S01]  /*7fd0*/  ULOP3.LUT UR17, URZ, UR6, URZ, 0x33, !UPT ;  /* 0x000000063f117292 */ /* 0x000fe2000f8e333f */
[----:B------:R-:W-:-:S11]  /*7fe0*/  ULDC.64 UR20, c[0x0][0x198] ;  /* 0x0000660000147ab9 */ /* 0x000fd60000000a00 */
.L_x_167:
[----:B------:R-:W-:-:S03]  /*7ff0*/  UMOV UR4, 0xffffffff ;  /* 0xffffffff00047882 */ /* 0x000fc60000000000 */
[----:B------:R-:W-:Y:S05]  /*8000*/  BRA.DIV UR4, `(.L_x_156) ;  /* 0x00000026040c7947 */ /* 0x000fea000b800000 */
[----:B------:R-:W-:-:S13]  /*8010*/  ELECT P1, URZ, PT ;  /* 0x00000000003f782f */ /* 0x000fda0003820000 */
.L_x_217:
[----:B------:R-:W0:Y:S01]  /*8020*/  LDC R10, c[0x0][0x28c] ;  /* 0x0000a300ff0a7b82 */ /* 0x000e220000000800 */
[----:B------:R-:W-:Y:S01]  /*8030*/  BSSY B1, `(.L_x_157) ;  /* 0x0000037000017945 */ /* 0x000fe20003800000 */
[----:B0-----:R-:W-:-:S13]  /*8040*/  ISETP.LT.OR P1, PT, R10, 0x1, !P1 ;  /* 0x000000010a00780c */ /* 0x001fda0004f21670 */
[----:B------:R-:W-:Y:S05]  /*8050*/  @P1 BRA `(.L_x_158) ;  /* 0x0000000000d01947 */ /* 0x000fea0003800000 */
[----:B------:R-:W-:Y:S02]  /*8060*/  IMAD R16, R5, 0x70, RZ ;  /* 0x0000007005107824 */ /* 0x000fe400078e02ff */
[----:B------:R-:W-:Y:S02]  /*8070*/  IMAD.SHL.U32 R17, R6, 0x40, RZ ;  /* 0x0000004006117824 */ /* 0x000fe400078e00ff */
[----:B------:R-:W-:Y:S02]  /*8080*/  IMAD.MOV.U32 R18, RZ, RZ, RZ ;  /* 0x000000ffff127224 */ /* 0x000fe400078e00ff */
[----:B------:R-:W-:Y:S02]  /*8090*/  IMAD.U32 R20, RZ, RZ, UR22 ;  /* 0x00000016ff147e24 */ /* 0x000fe4000f8e00ff */
[----:B------:R-:W-:Y:S02]  /*80a0*/  IMAD.MOV.U32 R5, RZ, RZ, R12 ;  /* 0x000000ffff057224 */ /* 0x000fe400078e000c */
[----:B------:R-:W-:-:S07]  /*80b0*/  IMAD.MOV.U32 R6, RZ, RZ, R15 ;  /* 0x000000ffff067224 */ /* 0x000fce00078e000f */
.L_x_162:
[----:B------:R-:W0:Y:S01]  /*80c0*/  S2R R11, SR_CgaCtaId ;  /* 0x00000000000b7919 */ /* 0x000e220000008800 */
[----:B------:R-:W-:-:S04]  /*80d0*/  MOV R10, 0x400 ;  /* 0x00000400000a7802 */ /* 0x000fc80000000f00 */
[----:B0-----:R-:W-:Y:S02]  /*80e0*/  LEA R21, R11, R10, 0x18 ;  /* 0x0000000a0b157211 */ /* 0x001fe400078ec0ff */
[----:B------:R-:W-:Y:S01]  /*80f0*/  SHF.L.U32 R10, R5, 0x1f, RZ ;  /* 0x0000001f050a7819 */ /* 0x000fe200000006ff */
[----:B------:R-:W0:Y:S02]  /*8100*/  @!P2 LDC R11, c[0x0][0x500] ;  /* 0x00014000ff0bab82 */ /* 0x000e240000000800 */
[----:B------:R-:W-:-:S04]  /*8110*/  IMAD R19, R6, 0x8, R21 ;  /* 0x0000000806137824 */ /* 0x000fc800078e0215 */
[----:B------:R-:W1:Y:S02]  /*8120*/  SYNCS.PHASECHK.TRANS64.TRYWAIT P1, [R19+URZ+0x148], R10 ;  /* 0x0001480a130075a7 */ /* 0x000e64000802017f */
[----:B-1----:R-:W-:Y:S05]  /*8130*/  @!P1 BRA `(.L_x_159) ;  /* 0x0000002000e09947 */ /* 0x002fea0003800000 */
.L_x_218:
[----:B-1----:R-:W-:Y:S01]  /*8140*/  PRMT R10, R13, 0x9910, RZ ;  /* 0x000099100d0a7816 */ /* 0x002fe200000000ff */
[----:B0-----:R0:W-:Y:S03]  /*8150*/  @!P2 SYNCS.ARRIVE.TRANS64 RZ, [R19+URZ], R11 ;  /* 0x0000000b13ffa9a7 */ /* 0x0011e6000800003f */
[----:B------:R-:W-:-:S13]  /*8160*/  ISETP.NE.AND P1, PT, R10, 0x2, PT ;  /* 0x000000020a00780c */ /* 0x000fda0003f25270 */
[----:B0-----:R-:W-:Y:S05]  /*8170*/  @P1 BRA `(.L_x_160) ;  /* 0x0000000000041947 */ /* 0x001fea0003800000 */
[----:B------:R-:W-:Y:S01]  /*8180*/  BPT.TRAP 0x1 ;  /* 0x000000040000795c */ /* 0x000fe20000300000 */
.L_x_160:
[----:B------:R-:W-:Y:S05]  /*8190*/  @P0 BRA `(.L_x_161) ;  /* 0x0000000000040947 */ /* 0x000fea0003800000 */
[----:B------:R-:W-:Y:S01]  /*81a0*/  BPT.TRAP 0x1 ;  /* 0x000000040000795c */ /* 0x000fe20000300000 */
.L_x_161:
[C-C-:B------:R-:W-:Y:S01]  /*81b0*/  IMAD R10, R6.reuse, 0x800, R21.reuse ;  /* 0x00000800060a7824 */ /* 0x140fe200078e0215 */
[----:B------:R-:W-:Y:S01]  /*81c0*/  R2UR UR9, R19 ;  /* 0x00000000130972ca */ /* 0x000fe200000e0000 */
[----:B------:R-:W-:Y:S01]  /*81d0*/  IMAD R21, R6, 0xe00, R21 ;  /* 0x00000e0006157824 */ /* 0x000fe200078e0215 */
[----:B------:R-:W-:Y:S01]  /*81e0*/  UIADD3 UR4, UP0, UR20, 0xf0, URZ ;  /* 0x000000f014047890 */ /* 0x000fe2000ff1e03f */
[----:B------:R-:W-:Y:S01]  /*81f0*/  VIADD R20, R20, 0xffffffff ;  /* 0xffffffff14147836 */ /* 0x000fe20000000000 */
[----:B------:R-:W-:Y:S01]  /*8200*/  R2UR UR5, R10 ;  /* 0x000000000a0572ca */ /* 0x000fe200000e0000 */
[----:B------:R-:W-:Y:S01]  /*8210*/  UIADD3 UR24, UP1, UR20, 0x1f0, URZ ;  /* 0x000001f014187890 */ /* 0x000fe2000ff3e03f */
[----:B------:R-:W-:Y:S01]  /*8220*/  R2UR UR8, R21 ;  /* 0x00000000150872ca */ /* 0x000fe200000e0000 */
[----:B------:R-:W-:Y:S01]  /*8230*/  VIADD R6, R6, 0x1 ;  /* 0x0000000106067836 */ /* 0x000fe20000000000 */
[----:B------:R-:W-:Y:S01]  /*8240*/  R2UR UR11, R17 ;  /* 0x00000000110b72ca */ /* 0x000fe200000e0000 */
[----:B------:R-:W-:Y:S01]  /*8250*/  UIADD3.X UR25, URZ, UR21, URZ, UP1, !UPT ;  /* 0x000000153f197290 */ /* 0x000fe20008ffe43f */
[----:B------:R-:W-:Y:S01]  /*8260*/  R2UR UR10, R18 ;  /* 0x00000000120a72ca */ /* 0x000fe200000e0000 */
[----:B------:R-:W-:Y:S01]  /*8270*/  UMOV UR6, 0x0 ;  /* 0x0000000000067882 */ /* 0x000fe20000000000 */
[----:B------:R-:W-:Y:S01]  /*8280*/  R2UR UR12, R4 ;  /* 0x00000000040c72ca */ /* 0x000fe200000e0000 */
[----:B------:R-:W-:Y:S01]  /*8290*/  UMOV UR7, 0x10000000 ;  /* 0x1000000000077882 */ /* 0x000fe20000000000 */
[----:B------:R-:W-:Y:S01]  /*82a0*/  R2UR UR19, R16 ;  /* 0x00000000101372ca */ /* 0x000fe200000e0000 */
[----:B------:R-:W-:Y:S01]  /*82b0*/  VIADD R18, R18, 0x20 ;  /* 0x0000002012127836 */ /* 0x000fe20000000000 */
[----:B------:R-:W-:Y:S01]  /*82c0*/  ISETP.GT.AND P4, PT, R20, 0x1, PT ;  /* 0x000000011400780c */ /* 0x000fe20003f84270 */
[----:B------:R-:W-:Y:S01]  /*82d0*/  UIADD3 UR14, UR5, 0x380, URZ ;  /* 0x00000380050e7890 */ /* 0x000fe2000fffe03f */
[----:B------:R-:W-:Y:S01]  /*82e0*/  ISETP.NE.AND P1, PT, R6, 0x29, PT ;  /* 0x000000290600780c */ /* 0x000fe20003f25270 */
[----:B------:R-:W-:-:S02]  /*82f0*/  UIADD3.X UR5, URZ, UR21, URZ, UP0, !UPT ;  /* 0x000000153f057290 */ /* 0x000fc400087fe43f */
[----:B------:R-:W-:Y:S01]  /*8300*/  UIADD3 UR15, UR8, 0x14b80, URZ ;  /* 0x00014b80080f7890 */ /* 0x000fe2000fffe03f */
[----:B------:R-:W-:Y:S02]  /*8310*/  SEL R10, RZ, 0x1, P1 ;  /* 0x00000001ff0a7807 */ /* 0x000fe40000800000 */
[----:B------:R-:W-:Y:S01]  /*8320*/  UMOV UR8, UR14 ;  /* 0x0000000e00087c82 */ /* 0x000fe20008000000 */
[----:B------:R-:W-:Y:S02]  /*8330*/  SEL R6, R6, RZ, P1 ;  /* 0x000000ff06067207 */ /* 0x000fe40000800000 */
[----:B------:R-:W-:Y:S01]  /*8340*/  LOP3.LUT R5, R5, R10, RZ, 0x3c, !PT ;  /* 0x0000000a05057212 */ /* 0x000fe200078e3cff */
[----:B------:R0:W-:Y:S02]  /*8350*/  UTMALDG.3D [UR8], [UR4], desc[UR6] ;  /* 0x00000608040075b4 */ /* 0x0001e40008011000 */
[----:B0-----:R-:W-:Y:S01]  /*8360*/  UMOV UR8, UR15 ;  /* 0x0000000f00087c82 */ /* 0x001fe20008000000 */
[----:B------:R-:W-:-:S02]  /*8370*/  UMOV UR11, UR19 ;  /* 0x00000013000b7c82 */ /* 0x000fc40008000000 */
[----:B------:R0:W-:Y:S02]  /*8380*/  UTMALDG.3D [UR8], [UR24], desc[UR6] ;  /* 0x00000608180075b4 */ /* 0x0001e40008011000 */
[----:B0-----:R-:W-:Y:S05]  /*8390*/  @P4 BRA `(.L_x_162) ;  /* 0xfffffffc00484947 */ /* 0x001fea000383ffff */
.L_x_158:
[----:B------:R-:W-:Y:S05]  /*83a0*/  BSYNC B1 ;  /* 0x0000000000017941 */ /* 0x000fea0003800000 */
.L_x_157:
[----:B------:R-:W-:Y:S01]  /*83b0*/  LOP3.LUT P5, RZ, R14, 0xff, RZ, 0xc0, !PT ;  /* 0x000000ff0eff7812 */ /* 0x000fe200078ac0ff */
[----:B------:R-:W-:Y:S01]  /*83c0*/  VIADD R6, R15, UR13 ;  /* 0x0000000d0f067c36 */ /* 0x000fe20008000000 */
[----:B------:R-:W-:Y:S01]  /*83d0*/  ULDC.64 UR4, c[0x0][0x650] ;  /* 0x0001940000047ab9 */ /* 0x000fe20000000a00 */
[----:B------:R-:W-:Y:S01]  /*83e0*/  IMAD.U32 R11, RZ, RZ, UR13 ;  /* 0x0000000dff0b7e24 */ /* 0x000fe2000f8e00ff */
[----:B------:R-:W-:Y:S01]  /*83f0*/  UISETP.GE.U32.AND UP0, UPT, UR13, 0x29, UPT ;  /* 0x000000290d00788c */ /* 0x000fe2000bf06070 */
[----:B------:R-:W-:Y:S01]  /*8400*/  BSSY B1, `(.L_x_163) ;  /* 0x000006b000017945 */ /* 0x000fe20003800000 */
[----:B------:R-:W-:Y:S02]  /*8410*/  ISETP.GT.U32.AND P1, PT, R6, 0x28, PT ;  /* 0x000000280600780c */ /* 0x000fe40003f24070 */
[----:B------:R-:W-:Y:S02]  /*8420*/  PRMT R14, RZ, 0x7610, R14 ;  /* 0x00007610ff0e7816 */ /* 0x000fe4000000000e */
[----:B------:R-:W-:-:S02]  /*8430*/  ISETP.LT.U32.AND P1, PT, R11, 0x29, P1 ;  /* 0x000000290b00780c */ /* 0x000fc40000f21070 */
[----:B------:R-:W-:Y:S01]  /*8440*/  PLOP3.LUT P4, PT, PT, PT, UP0, 0x80, 0x0 ;  /* 0x000000000000781c */ /* 0x000fe20003f8f008 */
[----:B------:R-:W0:Y:S01]  /*8450*/  @P5 S2R R5, SR_CgaCtaId ;  /* 0x0000000000055919 */ /* 0x000e220000008800 */
[----:B------:R-:W-:-:S04]  /*8460*/  @P5 MOV R4, 0x400 ;  /* 0x0000040000045802 */ /* 0x000fc80000000f00 */
[----:B0-----:R-:W-:Y:S01]  /*8470*/  @P5 LEA R10, R5, R4, 0x18 ;  /* 0x00000004050a5211 */ /* 0x001fe200078ec0ff */
[----:B------:R-:W-:-:S03]  /*8480*/  IMAD.WIDE.U32 R4, R6, -0x3831f383, RZ ;  /* 0xc7ce0c7d06047825 */ /* 0x000fc600078e00ff */
[----:B------:R0:W-:Y:S01]  /*8490*/  @P5 SYNCS.ARRIVE.TRANS64.A1T0 RZ, [R10+URZ+0x2c8], RZ ;  /* 0x0002c8ff0aff59a7 */ /* 0x0001e2000810003f */
[----:B------:R-:W-:Y:S01]  /*84a0*/  IADD3 R2, P5, R2, R8, RZ ;  /* 0x0000000802027210 */ /* 0x000fe20007fbe0ff */
[----:B------:R-:W-:Y:S01]  /*84b0*/  IMAD.MOV.U32 R4, RZ, RZ, -0x1 ;  /* 0xffffffffff047424 */ /* 0x000fe200078e00ff */
[----:B------:R-:W-:Y:S02]  /*84c0*/  SHF.R.U32.HI R11, RZ, 0x5, R5 ;  /* 0x00000005ff0b7819 */ /* 0x000fe40000011605 */
[----:B------:R-:W-:Y:S01]  /*84d0*/  SEL R5, RZ, 0x1, !P1 ;  /* 0x00000001ff057807 */ /* 0x000fe20004800000 */
[----:B------:R-:W-:Y:S01]  /*84e0*/  IMAD.X R3, R3, 0x1, R0, P5 ;  /* 0x0000000103037824 */ /* 0x000fe200028e0600 */
[----:B------:R-:W-:Y:S01]  /*84f0*/  ISETP.GE.U32.AND P1, PT, R2, UR4, PT ;  /* 0x0000000402007c0c */ /* 0x000fe2000bf26070 */
[----:B------:R-:W-:Y:S01]  /*8500*/  IMAD R15, R11, -0x29, R6 ;  /* 0xffffffd70b0f7824 */ /* 0x000fe200078e0206 */
[----:B------:R-:W-:Y:S01]  /*8510*/  LOP3.LUT R12, R12, R5, RZ, 0x3c, !PT ;  /* 0x000000050c0c7212 */ /* 0x000fe200078e3cff */
[----:B------:R-:W-:Y:S01]  /*8520*/  IMAD.MOV.U32 R6, RZ, RZ, -0x1 ;  /* 0xffffffffff067424 */ /* 0x000fe200078e00ff */
[----:B------:R-:W-:Y:S01]  /*8530*/  ISETP.GE.U32.AND.EX P1, PT, R3, UR5, PT, P1 ;  /* 0x0000000503007c0c */ /* 0x000fe2000bf26110 */
[----:B------:R-:W-:Y:S01]  /*8540*/  IMAD.MOV.U32 R5, RZ, RZ, -0x1 ;  /* 0xffffffffff057424 */ /* 0x000fe200078e00ff */
[----:B------:R-:W-:-:S02]  /*8550*/  @P4 LOP3.LUT R12, R12, 0x1, R11, 0x78, !PT ;  /* 0x000000010c0c4812 */ /* 0x000fc400078e780b */
[----:B0-----:R-:W-:-:S09]  /*8560*/  PRMT R10, RZ, 0x7610, R10 ;  /* 0x00007610ff0a7816 */ /* 0x001fd2000000000a */
[----:B------:R-:W-:Y:S05]  /*8570*/  @P1 BRA `(.L_x_164) ;  /* 0x00000004004c1947 */ /* 0x000fea0003800000 */
[----:B------:R-:W0:Y:S01]  /*8580*/  S2R R17, SR_CTAID.X ;  /* 0x0000000000117919 */ /* 0x000e220000002500 */
[----:B------:R-:W-:Y:S01]  /*8590*/  ULDC.64 UR4, c[0x0][0x628] ;  /* 0x00018a0000047ab9 */ /* 0x000fe20000000a00 */
[----:B------:R-:W1:Y:S01]  /*85a0*/  LDC R18, c[0x0][0x144] ;  /* 0x00005100ff127b82 */ /* 0x000e620000000800 */
[----:B------:R-:W-:Y:S01]  /*85b0*/  ISETP.NE.U32.AND P1, PT, RZ, UR4, PT ;  /* 0x00000004ff007c0c */ /* 0x000fe2000bf25070 */
[----:B------:R-:W2:Y:S01]  /*85c0*/  S2R R6, SR_CTAID.Y ;  /* 0x0000000000067919 */ /* 0x000ea20000002600 */
[----:B------:R-:W-:Y:S01]  /*85d0*/  ULDC UR6, c[0x0][0x150] ;  /* 0x0000540000067ab9 */ /* 0x000fe20000000800 */
[----:B------:R-:W-:Y:S01]  /*85e0*/  ULDC UR7, c[0x0][0x630] ;  /* 0x00018c0000077ab9 */ /* 0x000fe20000000800 */
[----:B------:R-:W-:Y:S01]  /*85f0*/  ISETP.NE.AND.EX P1, PT, RZ, UR5, PT, P1 ;  /* 0x00000005ff007c0c */ /* 0x000fe2000bf25310 */
[----:B------:R-:W-:Y:S01]  /*8600*/  IMAD.MOV.U32 R4, RZ, RZ, R2 ;  /* 0x000000ffff047224 */ /* 0x000fe200078e0002 */
[----:B0-----:R-:W-:-:S05]  /*8610*/  I2FP.F32.U32 R5, R17 ;  /* 0x0000001100057245 */ /* 0x001fca0000201000 */
[----:B------:R-:W-:Y:S01]  /*8620*/  FMUL R20, R5, UR6 ;  /* 0x0000000605147c20 */ /* 0x000fe20008400000 */
[----:B------:R-:W-:-:S05]  /*8630*/  IMAD.MOV.U32 R5, RZ, RZ, R3 ;  /* 0x000000ffff057224 */ /* 0x000fca00078e0003 */
[----:B--2---:R-:W-:Y:S05]  /*8640*/  @!P1 BRA `(.L_x_165) ;  /* 0x0000000000289947 */ /* 0x004fea0003800000 */
[----:B------:R-:W-:Y:S02]  /*8650*/  ULDC UR6, c[0x0][0x634] ;  /* 0x00018d0000067ab9 */ /* 0x000fe40000000800 */
[----:B------:R-:W-:-:S05]  /*8660*/  IADD3 R5, P1, R2, UR6, RZ ;  /* 0x0000000602057c10 */ /* 0x000fca000ff3e0ff */
[----:B------:R-:W-:-:S04]  /*8670*/  IMAD.X R19, RZ, RZ, R3, P1 ;  /* 0x000000ffff137224 */ /* 0x000fc800008e0603 */
[----:B------:R-:W-:-:S04]  /*8680*/  IMAD.WIDE.U32 R10, R19, UR4, RZ ;  /* 0x00000004130a7c25 */ /* 0x000fc8000f8e00ff */
[----:B------:R-:W-:-:S04]  /*8690*/  IMAD.WIDE.U32 R10, P1, R5, UR5, R10 ;  /* 0x00000005050a7c25 */ /* 0x000fc8000f82000a */
[----:B------:R-:W-:-:S04]  /*86a0*/  IMAD.WIDE.U32 R4, R5, UR4, RZ ;  /* 0x0000000405047c25 */ /* 0x000fc8000f8e00ff */
[----:B------:R-:W-:Y:S01]  /*86b0*/  IMAD.MOV.U32 R4, RZ, RZ, R11 ;  /* 0x000000ffff047224 */ /* 0x000fe200078e000b */
[----:B------:R-:W-:Y:S01]  /*86c0*/  IADD3 RZ, P4, R5, R10, RZ ;  /* 0x0000000a05ff7210 */ /* 0x000fe20007f9e0ff */
[----:B------:R-:W-:-:S04]  /*86d0*/  IMAD.X R5, RZ, RZ, RZ, P1 ;  /* 0x000000ffff057224 */ /* 0x000fc800008e06ff */
[----:B------:R-:W-:-:S08]  /*86e0*/  IMAD.WIDE.U32.X R4, R19, UR5, R4, P4 ;  /* 0x0000000513047c25 */ /* 0x000fd0000a0e0404 */
.L_x_165:
[--C-:B------:R-:W-:Y:S01]  /*86f0*/  SHF.R.U64 R16, R4, UR7, R5.reuse ;  /* 0x0000000704107c19 */ /* 0x100fe20008001205 */
[----:B------:R-:W0:Y:S01]  /*8700*/  F2I.U32.TRUNC.NTZ R20, R20 ;  /* 0x0000001400147305 */ /* 0x000e22000020f000 */
[----:B------:R-:W-:Y:S01]  /*8710*/  SHF.R.U32.HI R4, RZ, UR7, R5 ;  /* 0x00000007ff047c19 */ /* 0x000fe20008011605 */
[----:B------:R-:W-:Y:S01]  /*8720*/  ULDC.64 UR4, c[0x0][0x620] ;  /* 0x0001880000047ab9 */ /* 0x000fe20000000a00 */
[----:B------:R-:W-:Y:S01]  /*8730*/  IADD3 R11, P1, RZ, -R16, RZ ;  /* 0x80000010ff0b7210 */ /* 0x000fe20007f3e0ff */
[----:B------:R-:W-:Y:S01]  /*8740*/  ULDC.64 UR6, c[0x0][0x640] ;  /* 0x0001900000067ab9 */ /* 0x000fe20000000a00 */
[----:B------:R-:W2:Y:S03]  /*8750*/  LDC R21, c[0x0][0x148] ;  /* 0x00005200ff157b82 */ /* 0x000ea60000000800 */
[----:B------:R-:W-:Y:S01]  /*8760*/  IMAD.X R4, RZ, RZ, ~R4, P1 ;  /* 0x000000ffff047224 */ /* 0x000fe200008e0e04 */
[----:B------:R-:W-:-:S03]  /*8770*/  ISETP.NE.U32.AND P1, PT, RZ, UR6, PT ;  /* 0x00000006ff007c0c */ /* 0x000fc6000bf25070 */
[----:B------:R-:W-:Y:S01]  /*8780*/  IMAD R10, R4, UR4, RZ ;  /* 0x00000004040a7c24 */ /* 0x000fe2000f8e02ff */
[----:B------:R-:W-:Y:S01]  /*8790*/  ISETP.NE.AND.EX P1, PT, RZ, UR7, PT, P1 ;  /* 0x00000007ff007c0c */ /* 0x000fe2000bf25310 */
[----:B------:R-:W-:Y:S01]  /*87a0*/  IMAD.WIDE.U32 R4, R11, UR4, R2 ;  /* 0x000000040b047c25 */ /* 0x000fe2000f8e0002 */
[----:B------:R-:W-:-:S03]  /*87b0*/  ULDC UR4, c[0x0][0x618] ;  /* 0x0001860000047ab9 */ /* 0x000fc60000000800 */
[----:B------:R-:W-:Y:S01]  /*87c0*/  IMAD R11, R11, UR5, R10 ;  /* 0x000000050b0b7c24 */ /* 0x000fe2000f8e020a */
[----:B------:R-:W-:Y:S01]  /*87d0*/  ULDC UR5, c[0x0][0x154] ;  /* 0x0000550000057ab9 */ /* 0x000fe20000000800 */
[----:B0-----:R-:W-:Y:S02]  /*87e0*/  IMAD.MOV R10, RZ, RZ, -R20 ;  /* 0x000000ffff0a7224 */ /* 0x001fe400078e0a14 */
[----:B------:R-:W-:Y:S02]  /*87f0*/  IMAD.IADD R5, R5, 0x1, R11 ;  /* 0x0000000105057824 */ /* 0x000fe400078e020b */
[----:B-1----:R-:W-:Y:S01]  /*8800*/  IMAD R17, R18, R10, R17 ;  /* 0x0000000a12117224 */ /* 0x002fe200078e0211 */
[----:B------:R-:W-:Y:S02]  /*8810*/  I2FP.F32.U32 R10, R6 ;  /* 0x00000006000a7245 */ /* 0x000fe40000201000 */
[--C-:B------:R-:W-:Y:S02]  /*8820*/  SHF.R.U64 R18, R4, UR4, R5.reuse ;  /* 0x0000000404127c19 */ /* 0x100fe40008001205 */
[----:B------:R-:W-:Y:S01]  /*8830*/  SHF.R.U32.HI R5, RZ, UR4, R5 ;  /* 0x00000004ff057c19 */ /* 0x000fe20008011605 */
[----:B------:R-:W-:Y:S01]  /*8840*/  FMUL R10, R10, UR5 ;  /* 0x000000050a0a7c20 */ /* 0x000fe20008400000 */
[----:B------:R-:W-:-:S02]  /*8850*/  ULDC UR4, c[0x0][0x608] ;  /* 0x0001820000047ab9 */ /* 0x000fc40000000800 */
[--C-:B------:R-:W-:Y:S01]  /*8860*/  SHF.R.U64 R20, R18, UR4, R5.reuse ;  /* 0x0000000412147c19 */ /* 0x100fe20008001205 */
[----:B------:R0:W1:Y:S01]  /*8870*/  F2I.U32.TRUNC.NTZ R22, R10 ;  /* 0x0000000a00167305 */ /* 0x000062000020f000 */
[----:B------:R-:W-:Y:S01]  /*8880*/  SHF.R.U32.HI R5, RZ, UR4, R5 ;  /* 0x00000004ff057c19 */ /* 0x000fe20008011605 */
[----:B------:R-:W-:-:S03]  /*8890*/  ULDC UR4, c[0x0][0x658] ;  /* 0x0001960000047ab9 */ /* 0x000fc60000000800 */
[--C-:B------:R-:W-:Y:S02]  /*88a0*/  SHF.R.U64 R19, R20, UR4, R5.reuse ;  /* 0x0000000414137c19 */ /* 0x100fe40008001205 */
[----:B------:R-:W-:-:S03]  /*88b0*/  SHF.R.U32.HI R23, RZ, UR4, R5 ;  /* 0x00000004ff177c19 */ /* 0x000fc60008011605 */
[----:B------:R-:W-:Y:S02]  /*88c0*/  IMAD.MOV.U32 R4, RZ, RZ, R19 ;  /* 0x000000ffff047224 */ /* 0x000fe400078e0013 */
[----:B------:R-:W-:Y:S01]  /*88d0*/  IMAD.MOV.U32 R5, RZ, RZ, R23 ;  /* 0x000000ffff057224 */ /* 0x000fe200078e0017 */
[----:B0-----:R-:W-:Y:S06]  /*88e0*/  @!P1 BRA `(.L_x_166) ;  /* 0x0000000000289947 */ /* 0x001fec0003800000 */
        /* <DEDUP_REMOVED lines=10> */
.L_x_166:
[----:B------:R-:W-:Y:S01]  /*8990*/  ULDC UR4, c[0x0][0x648] ;  /* 0x0001920000047ab9 */ /* 0x000fe20000000800 */
[----:B-1----:R-:W-:Y:S01]  /*89a0*/  IMAD.MOV R22, RZ, RZ, -R22 ;  /* 0x000000ffff167224 */ /* 0x002fe200078e0a16 */
[----:B------:R-:W-:Y:S01]  /*89b0*/  SHF.R.U64 R5, R4, UR4, R5 ;  /* 0x0000000404057c19 */ /* 0x000fe20008001205 */
[----:B------:R-:W-:Y:S01]  /*89c0*/  ULDC UR4, c[0x0][0x638] ;  /* 0x00018e0000047ab9 */ /* 0x000fe20000000800 */
[----:B------:R-:W-:Y:S01]  /*89d0*/  LOP3.LUT R4, R20, UR17, RZ, 0xc0, !PT ;  /* 0x0000001114047c12 */ /* 0x000fe2000f8ec0ff */
[----:B--2---:R-:W-:Y:S01]  /*89e0*/  @P3 IMAD R17, R21, R22, R6 ;  /* 0x0000001615113224 */ /* 0x004fe200078e0206 */
[----:B------:R-:W-:Y:S01]  /*89f0*/  LOP3.LUT R18, R18, UR16, RZ, 0xc0, !PT ;  /* 0x0000001012127c12 */ /* 0x000fe2000f8ec0ff */
[----:B------:R-:W-:Y:S01]  /*8a00*/  IMAD.MOV R6, RZ, RZ, -R5 ;  /* 0x000000ffff067224 */ /* 0x000fe200078e0a05 */
[----:B------:R-:W-:Y:S01]  /*8a10*/  ULDC UR5, c[0x0][0x610] ;  /* 0x0001840000057ab9 */ /* 0x000fe20000000800 */
[----:B------:R-:W-:Y:S02]  /*8a20*/  IMAD R4, R5, UR18, R4 ;  /* 0x0000001205047c24 */ /* 0x000fe4000f8e0204 */
[----:B------:R-:W-:Y:S01]  /*8a30*/  IMAD R19, R6, UR4, R19 ;  /* 0x0000000406137c24 */ /* 0x000fe2000f8e0213 */
[----:B------:R-:W-:Y:S01]  /*8a40*/  ULDC UR4, c[0x0][0x600] ;  /* 0x0001800000047ab9 */ /* 0x000fe20000000800 */
[----:B------:R-:W-:-:S02]  /*8a50*/  IMAD R17, R4, UR5, R17 ;  /* 0x0000000504117c24 */ /* 0x000fc4000f8e0211 */
[----:B------:R-:W-:Y:S02]  /*8a60*/  IMAD R6, R19, UR4, R18 ;  /* 0x0000000413067c24 */ /* 0x000fe4000f8e0212 */
[----:B------:R-:W-:Y:S02]  /*8a70*/  IMAD.MOV.U32 R10, RZ, RZ, 0x1 ;  /* 0x00000001ff0a7424 */ /* 0x000fe400078e00ff */
[----:B------:R-:W-:Y:S01]  /*8a80*/  IMAD.MOV.U32 R4, RZ, RZ, R16 ;  /* 0x000000ffff047224 */ /* 0x000fe200078e0010 */
[----:B------:R-:W-:Y:S02]  /*8a90*/  SEL R5, R6, R17, !P3 ;  /* 0x0000001106057207 */ /* 0x000fe40005800000 */
[----:B------:R-:W-:-:S07]  /*8aa0*/  SEL R6, R17, R6, !P3 ;  /* 0x0000000611067207 */ /* 0x000fce0005800000 */
.L_x_164:
[----:B------:R-:W-:Y:S05]  /*8ab0*/  BSYNC B1 ;  /* 0x0000000000017941 */ /* 0x000fea0003800000 */
.L_x_163:
[----:B------:R-:W-:-:S13]  /*8ac0*/  LOP3.LUT P1, RZ, R10, 0xff, RZ, 0xc0, !PT ;  /* 0x000000ff0aff7812 */ /* 0x000fda000782c0ff */
[----:B------:R-:W-:Y:S05]  /*8ad0*/  @P1 BRA `(.L_x_167) ;  /* 0xfffffff400441947 */ /* 0x000fea000383ffff */
[----:B------:R-:W-:Y:S05]  /*8ae0*/  BSYNC B0 ;  /* 0x0000000000007941 */ /* 0x000fea0003800000 */
.L_x_155:
[----:B------:R-:W-:-:S03]  /*8af0*/  UMOV UR4, 0xffffffff ;  /* 0xffffffff00047882 */ /* 0x000fc60000000000 */
[----:B------:R-:W-:Y:S05]  /*8b00*/  BRA.DIV UR4, `(.L_x_168) ;  /* 0x0000001a04807947 */ /* 0x000fea000b800000 */
[----:B------:R-:W-:-:S13]  /*8b10*/  ELECT P0, URZ, PT ;  /* 0x00000000003f782f */ /* 0x000fda0003800000 */
.L_x_221:
[----:B------:R-:W-:Y:S04]  /*8b20*/  BSSY B0, `(.L_x_169) ;  /* 0x0000178000007945 */ /* 0x000fe80003800000 */
[----:B------:R-:W-:Y:S05]  /*8b30*/  @!P0 BRA `(.L_x_170) ;  /* 0x0000001400d88947 */ /* 0x000fea0003800000 */
[----:B------:R-:W-:-:S04]  /*8b40*/  LOP3.LUT R7, R7, 0x2, RZ, 0xfc, !PT ;  /* 0x0000000207077812 */ /* 0x000fc800078efcff */
[----:B------:R-:W-:-:S13]  /*8b50*/  ISETP.NE.AND P0, PT, R7, 0x3, PT ;  /* 0x000000030700780c */ /* 0x000fda0003f05270 */
[----:B------:R-:W-:Y:S05]  /*8b60*/  @!P0 BRA `(.L_x_171) ;  /* 0x0000000000048947 */ /* 0x000fea0003800000 */
[----:B------:R-:W-:Y:S01]  /*8b70*/  BPT.TRAP 0x1 ;  /* 0x000000040000795c */ /* 0x000fe20000300000 */
.L_x_171:
[----:B------:R-:W0:Y:S01]  /*8b80*/  S2R R3, SR_CgaCtaId ;  /* 0x0000000000037919 */ /* 0x000e220000008800 */
[----:B------:R-:W-:Y:S02]  /*8b90*/  MOV R0, 0x400 ;  /* 0x0000040000007802 */ /* 0x000fe40000000f00 */
[----:B------:R-:W-:Y:S02]  /*8ba0*/  SHF.L.U32 R2, R12, 0x1f, RZ ;  /* 0x0000001f0c027819 */ /* 0x000fe400000006ff */
[----:B0-----:R-:W-:-:S05]  /*8bb0*/  LEA R0, R3, R0, 0x18 ;  /* 0x0000000003007211 */ /* 0x001fca00078ec0ff */
[----:B------:R-:W-:-:S04]  /*8bc0*/  VIADD R0, R0, 0x148 ;  /* 0x0000014800007836 */ /* 0x000fc80000000000 */
[C---:B------:R-:W-:Y:S02]  /*8bd0*/  IMAD R5, R15.reuse, 0x8, R0 ;  /* 0x000000080f057824 */ /* 0x040fe400078e0200 */
[----:B------:R-:W-:Y:S02]  /*8be0*/  VIADD R15, R15, 0x1 ;  /* 0x000000010f0f7836 */ /* 0x000fe40000000000 */
[----:B------:R-:W0:Y:S03]  /*8bf0*/  SYNCS.PHASECHK.TRANS64.TRYWAIT P0, [R5+URZ], R2 ;  /* 0x00000002050075a7 */ /* 0x000e26000800017f */
[----:B------:R-:W-:-:S04]  /*8c00*/  ISETP.NE.AND P1, PT, R15, 0x29, PT ;  /* 0x000000290f00780c */ /* 0x000fc80003f25270 */
[----:B------:R-:W-:Y:S02]  /*8c10*/  SEL R3, RZ, 0x1, P1 ;  /* 0x00000001ff037807 */ /* 0x000fe40000800000 */
[----:B------:R-:W-:Y:S02]  /*8c20*/  SEL R15, R15, RZ, P1 ;  /* 0x000000ff0f0f7207 */ /* 0x000fe40000800000 */
[----:B------:R-:W-:-:S03]  /*8c30*/  LOP3.LUT R12, R12, R3, RZ, 0x3c, !PT ;  /* 0x000000030c0c7212 */ /* 0x000fc600078e3cff */
[----:B------:R-:W-:Y:S01]  /*8c40*/  IMAD R7, R15, 0x8, R0 ;  /* 0x000000080f077824 */ /* 0x000fe200078e0200 */
[----:B------:R-:W-:Y:S01]  /*8c50*/  SHF.L.U32 R4, R12, 0x1f, RZ ;  /* 0x0000001f0c047819 */ /* 0x000fe200000006ff */
[----:B0-----:R-:W-:Y:S06]  /*8c60*/  @!P0 BRA `(.L_x_172) ;  /* 0x00000018004c8947 */ /* 0x001fec0003800000 */
.L_x_222:
[----:B------:R-:W1:Y:S01]  /*8c70*/  SYNCS.PHASECHK.TRANS64.TRYWAIT P0, [R7+URZ], R4 ;  /* 0x00000004070075a7 */ /* 0x000e62000800017f */
[----:B0-----:R-:W-:-:S05]  /*8c80*/  VIADD R2, R15, 0x1 ;  /* 0x000000010f027836 */ /* 0x001fca0000000000 */
[----:B------:R-:W-:-:S04]  /*8c90*/  ISETP.NE.AND P1, PT, R2, 0x29, PT ;  /* 0x000000290200780c */ /* 0x000fc80003f25270 */
[----:B------:R-:W-:Y:S02]  /*8ca0*/  SEL R3, RZ, 0x1, P1 ;  /* 0x00000001ff037807 */ /* 0x000fe40000800000 */
[----:B------:R-:W-:Y:S02]  /*8cb0*/  SEL R9, R2, RZ, P1 ;  /* 0x000000ff02097207 */ /* 0x000fe40000800000 */
[----:B------:R-:W-:-:S03]  /*8cc0*/  LOP3.LUT R12, R12, R3, RZ, 0x3c, !PT ;  /* 0x000000030c0c7212 */ /* 0x000fc600078e3cff */
[----:B------:R-:W-:Y:S01]  /*8cd0*/  IMAD R6, R9, 0x8, R0 ;  /* 0x0000000809067824 */ /* 0x000fe200078e0200 */
[----:B------:R-:W-:Y:S01]  /*8ce0*/  SHF.L.U32 R5, R12, 0x1f, RZ ;  /* 0x0000001f0c057819 */ /* 0x000fe200000006ff */
[----:B-1----:R-:W-:Y:S06]  /*8cf0*/  @!P0 BRA `(.L_x_173) ;  /* 0x00000018003c8947 */ /* 0x002fec0003800000 */
.L_x_223:
[----:B------:R-:W1:Y:S01]  /*8d00*/  SYNCS.PHASECHK.TRANS64.TRYWAIT P0, [R6+URZ], R5 ;  /* 0x00000005060075a7 */ /* 0x000e62000800017f */
[----:B------:R-:W-:-:S05]  /*8d10*/  VIADD R2, R9, 0x1 ;  /* 0x0000000109027836 */ /* 0x000fca0000000000 */
[----:B------:R-:W-:-:S04]  /*8d20*/  ISETP.NE.AND P1, PT, R2, 0x29, PT ;  /* 0x000000290200780c */ /* 0x000fc80003f25270 */
[----:B------:R-:W-:Y:S02]  /*8d30*/  SEL R3, RZ, 0x1, P1 ;  /* 0x00000001ff037807 */ /* 0x000fe40000800000 */
[----:B0-----:R-:W-:Y:S02]  /*8d40*/  SEL R7, R2, RZ, P1 ;  /* 0x000000ff02077207 */ /* 0x001fe40000800000 */
[----:B------:R-:W-:-:S03]  /*8d50*/  LOP3.LUT R12, R12, R3, RZ, 0x3c, !PT ;  /* 0x000000030c0c7212 */ /* 0x000fc600078e3cff */
[----:B------:R-:W-:Y:S01]  /*8d60*/  IMAD R9, R7, 0x8, R0 ;  /* 0x0000000807097824 */ /* 0x000fe200078e0200 */
[----:B------:R-:W-:Y:S01]  /*8d70*/  SHF.L.U32 R4, R12, 0x1f, RZ ;  /* 0x0000001f0c047819 */ /* 0x000fe200000006ff */
[----:B-1----:R-:W-:Y:S06]  /*8d80*/  @!P0 BRA `(.L_x_174) ;  /* 0x00000018002c8947 */ /* 0x002fec0003800000 */
.L_x_224:
[----:B------:R-:W1:Y:S01]  /*8d90*/  SYNCS.PHASECHK.TRANS64.TRYWAIT P0, [R9+URZ], R4 ;  /* 0x00000004090075a7 */ /* 0x000e62000800017f */
[----:B------:R-:W-:-:S05]  /*8da0*/  VIADD R2, R7, 0x1 ;  /* 0x0000000107027836 */ /* 0x000fca0000000000 */
[----:B------:R-:W-:-:S04]  /*8db0*/  ISETP.NE.AND P1, PT, R2, 0x29, PT ;  /* 0x000000290200780c */ /* 0x000fc80003f25270 */
[----:B------:R-:W-:Y:S02]  /*8dc0*/  SEL R3, RZ, 0x1, P1 ;  /* 0x00000001ff037807 */ /* 0x000fe40000800000 */
[----:B------:R-:W-:Y:S02]  /*8dd0*/  SEL R7, R2, RZ, P1 ;  /* 0x000000ff02077207 */ /* 0x000fe40000800000 */
[----:B------:R-:W-:-:S03]  /*8de0*/  LOP3.LUT R12, R12, R3, RZ, 0x3c, !PT ;  /* 0x000000030c0c7212 */ /* 0x000fc600078e3cff */
[----:B0-----:R-:W-:Y:S01]  /*8df0*/  IMAD R6, R7, 0x8, R0 ;  /* 0x0000000807067824 */ /* 0x001fe200078e0200 */
[----:B------:R-:W-:Y:S01]  /*8e00*/  SHF.L.U32 R5, R12, 0x1f, RZ ;  /* 0x0000001f0c057819 */ /* 0x000fe200000006ff */
[----:B-1----:R-:W-:Y:S06]  /*8e10*/  @!P0 BRA `(.L_x_175) ;  /* 0x00000018001c8947 */ /* 0x002fec0003800000 */
.L_x_225:
        /* <DEDUP_REMOVED lines=9> */
.L_x_226:
        /* <DEDUP_REMOVED lines=9> */
.L_x_227:
        /* <DEDUP_REMOVED lines=9> */
.L_x_228:
        /* <DEDUP_REMOVED lines=9> */
.L_x_229:
        /* <DEDUP_REMOVED lines=9> */
.L_x_230:
        /* <DEDUP_REMOVED lines=9> */
.L_x_231:
        /* <DEDUP_REMOVED lines=9> */
.L_x_232:
        /* <DEDUP_REMOVED lines=9> */
.L_x_233:
        /* <DEDUP_REMOVED lines=9> */
.L_x_234:
        /* <DEDUP_REMOVED lines=9> */
.L_x_235:
        /* <DEDUP_REMOVED lines=9> */
.L_x_236:
        /* <DEDUP_REMOVED lines=9> */
.L_x_237:
        /* <DEDUP_REMOVED lines=9> */
.L_x_238:
        /* <DEDUP_REMOVED lines=9> */
.L_x_239:
        /* <DEDUP_REMOVED lines=9> */
.L_x_240:
        /* <DEDUP_REMOVED lines=9> */
.L_x_241:
        /* <DEDUP_REMOVED lines=9> */
.L_x_242:
        /* <DEDUP_REMOVED lines=9> */
.L_x_243:
        /* <DEDUP_REMOVED lines=9> */
.L_x_244:
        /* <DEDUP_REMOVED lines=9> */
.L_x_245:
        /* <DEDUP_REMOVED lines=9> */
.L_x_246:
        /* <DEDUP_REMOVED lines=9> */
.L_x_247:
        /* <DEDUP_REMOVED lines=9> */
.L_x_248:
        /* <DEDUP_REMOVED lines=9> */
.L_x_249:
        /* <DEDUP_REMOVED lines=9> */
.L_x_250:
        /* <DEDUP_REMOVED lines=9> */
.L_x_251:
        /* <DEDUP_REMOVED lines=9> */
.L_x_252:
        /* <DEDUP_REMOVED lines=9> */
.L_x_253:
        /* <DEDUP_REMOVED lines=9> */
.L_x_254:
        /* <DEDUP_REMOVED lines=9> */
.L_x_255:
        /* <DEDUP_REMOVED lines=9> */
.L_x_256:
        /* <DEDUP_REMOVED lines=9> */
.L_x_257:
        /* <DEDUP_REMOVED lines=9> */
.L_x_258:
[----:B------:R-:W1:Y:S01]  /*a0b0*/  SYNCS.PHASECHK.TRANS64.TRYWAIT P0, [R9+URZ], R4 ;  /* 0x00000004090075a7 */ /* 0x000e62000800017f */
[----:B------:R-:W-:-:S05]  /*a0c0*/  VIADD R2, R7, 0x1 ;  /* 0x0000000107027836 */ /* 0x000fca0000000000 */
[----:B------:R-:W-:-:S04]  /*a0d0*/  ISETP.NE.AND P1, PT, R2, 0x29, PT ;  /* 0x000000290200780c */ /* 0x000fc80003f25270 */
[----:B------:R-:W-:Y:S02]  /*a0e0*/  SEL R3, RZ, 0x1, P1 ;  /* 0x00000001ff037807 */ /* 0x000fe40000800000 */
[----:B------:R-:W-:Y:S02]  /*a0f0*/  SEL R7, R2, RZ, P1 ;  /* 0x000000ff02077207 */ /* 0x000fe40000800000 */
[----:B------:R-:W-:-:S03]  /*a100*/  LOP3.LUT R12, R12, R3, RZ, 0x3c, !PT ;  /* 0x000000030c0c7212 */ /* 0x000fc600078e3cff */
[----:B------:R-:W-:Y:S01]  /*a110*/  IMAD R8, R7, 0x8, R0 ;  /* 0x0000000807087824 */ /* 0x000fe200078e0200 */
[----:B0-----:R-:W-:Y:S01]  /*a120*/  SHF.L.U32 R5, R12, 0x1f, RZ ;  /* 0x0000001f0c057819 */ /* 0x001fe200000006ff */
[----:B-1----:R-:W-:Y:S06]  /*a130*/  @!P0 BRA `(.L_x_209) ;  /* 0x0000000c00fc8947 */ /* 0x002fec0003800000 */
.L_x_259:
[----:B------:R-:W1:Y:S01]  /*a140*/  SYNCS.PHASECHK.TRANS64.TRYWAIT P0, [R8+URZ], R5 ;  /* 0x00000005080075a7 */ /* 0x000e62000800017f */
[----:B------:R-:W-:-:S05]  /*a150*/  VIADD R2, R7, 0x1 ;  /* 0x0000000107027836 */ /* 0x000fca0000000000 */
[----:B------:R-:W-:-:S04]  /*a160*/  ISETP.NE.AND P1, PT, R2, 0x29, PT ;  /* 0x000000290200780c */ /* 0x000fc80003f25270 */
[----:B------:R-:W-:Y:S02]  /*a170*/  SEL R3, RZ, 0x1, P1 ;  /* 0x00000001ff037807 */ /* 0x000fe40000800000 */
[----:B------:R-:W-:Y:S02]  /*a180*/  SEL R7, R2, RZ, P1 ;  /* 0x000000ff02077207 */ /* 0x000fe40000800000 */
[----:B0-----:R-:W-:-:S03]  /*a190*/  LOP3.LUT R9, R12, R3, RZ, 0x3c, !PT ;  /* 0x000000030c097212 */ /* 0x001fc600078e3cff */
[----:B------:R-:W-:Y:S01]  /*a1a0*/  IMAD R11, R7, 0x8, R0 ;  /* 0x00000008070b7824 */ /* 0x000fe200078e0200 */
[----:B------:R-:W-:Y:S01]  /*a1b0*/  SHF.L.U32 R6, R9, 0x1f, RZ ;  /* 0x0000001f09067819 */ /* 0x000fe200000006ff */
[----:B-1----:R-:W-:Y:S06]  /*a1c0*/  @!P0 BRA `(.L_x_210) ;  /* 0x0000000c00ec8947 */ /* 0x002fec0003800000 */
.L_x_260:
[----:B------:R-:W1:Y:S01]  /*a1d0*/  SYNCS.PHASECHK.TRANS64.TRYWAIT P0, [R11+URZ], R6 ;  /* 0x000000060b0075a7 */ /* 0x000e62000800017f */
[----:B------:R-:W-:-:S05]  /*a1e0*/  VIADD R2, R7, 0x1 ;  /* 0x0000000107027836 */ /* 0x000fca0000000000 */
[----:B------:R-:W-:-:S04]  /*a1f0*/  ISETP.NE.AND P1, PT, R2, 0x29, PT ;  /* 0x000000290200780c */ /* 0x000fc80003f25270 */
[----:B------:R-:W-:Y:S02]  /*a200*/  SEL R4, RZ, 0x1, P1 ;  /* 0x00000001ff047807 */ /* 0x000fe40000800000 */
[----:B------:R-:W-:Y:S02]  /*a210*/  SEL R3, R2, RZ, P1 ;  /* 0x000000ff02037207 */ /* 0x000fe40000800000 */
[----:B------:R-:W-:Y:S01]  /*a220*/  LOP3.LUT R4, R9, R4, RZ, 0x3c, !PT ;  /* 0x0000000409047212 */ /* 0x000fe200078e3cff */
[----:B-1----:R-:W-:Y:S06]  /*a230*/  @!P0 BRA `(.L_x_211) ;  /* 0x0000000c00e48947 */ /* 0x002fec0003800000 */
.L_x_261:
[----:B------:R-:W-:Y:S01]  /*a240*/  IMAD R3, R3, 0x8, R0 ;  /* 0x0000000803037824 */ /* 0x000fe200078e0200 */
[----:B------:R-:W-:-:S07]  /*a250*/  SHF.L.U32 R0, R4, 0x1f, RZ ;  /* 0x0000001f04007819 */ /* 0x000fce00000006ff */
.L_x_212:
[----:B--2---:R2:W3:Y:S02]  /*a260*/  SYNCS.PHASECHK.TRANS64.TRYWAIT P0, [R3+URZ], R0 ;  /* 0x00000000030075a7 */ /* 0x0044e4000800017f */
[----:B---3--:R-:W-:Y:S05]  /*a270*/  @!P0 NANOSLEEP.SYNCS 0x989680 ;  /* 0x009896800000895d */ /* 0x008fea0003900000 */
[----:B------:R-:W3:Y:S02]  /*a280*/  @!P0 SYNCS.PHASECHK.TRANS64 P0, [R3+URZ], R0 ;  /* 0x00000000030085a7 */ /* 0x000ee4000800007f */
[----:B---3--:R-:W-:Y:S05]  /*a290*/  @!P0 BRA `(.L_x_212) ;  /* 0xfffffffc00f08947 */ /* 0x008fea000383ffff */
.L_x_170:
[----:B------:R-:W-:Y:S05]  /*a2a0*/  BSYNC B0 ;  /* 0x0000000000007941 */ /* 0x000fea0003800000 */
.L_x_169:
[----:B------:R-:W-:Y:S05]  /*a2b0*/  EXIT ;  /* 0x000000000000794d */ /* 0x000fea0003800000 */
.L_x_16:
[----:B0-----:R-:W-:-:S04]  /*a2c0*/  IMAD.U32 R15, RZ, RZ, UR11 ;  /* 0x0000000bff0f7e24 */ /* 0x001fc8000f8e00ff */
[----:B------:R0:W1:Y:S03]  /*a2d0*/  SYNCS.PHASECHK.TRANS64.TRYWAIT P0, [R15+URZ+-0x8], R14 ;  /* 0xfffff80e0f0075a7 */ /* 0x000066000800017f */
[----:B-1----:R-:W-:Y:S05]  /*a2e0*/  @!P0 NANOSLEEP.SYNCS 0x989680 ;  /* 0x009896800000895d */ /* 0x002fea0003900000 */
[----:B------:R-:W1:Y:S02]  /*a2f0*/  @!P0 SYNCS.PHASECHK.TRANS64 P0, [R15+URZ+-0x8], R14 ;  /* 0xfffff80e0f0085a7 */ /* 0x000e64000800007f */
[----:B-1----:R-:W-:Y:S05]  /*a300*/  @!P0 BRA `(.L_x_16) ;  /* 0xfffffffc00ec8947 */ /* 0x002fea000383ffff */
[----:B------:R-:W-:Y:S05]  /*a310*/  BRA `(.L_x_213) ;  /* 0xffffff7400807947 */ /* 0x000fea000383ffff */
.L_x_21:
[----:B-1----:R-:W-:-:S04]  /*a320*/  IMAD.U32 R15, RZ, RZ, UR7 ;  /* 0x00000007ff0f7e24 */ /* 0x002fc8000f8e00ff */
[----:B------:R1:W2:Y:S03]  /*a330*/  SYNCS.PHASECHK.TRANS64.TRYWAIT P0, [R15+URZ], R14 ;  /* 0x0000000e0f0075a7 */ /* 0x0002a6000800017f */
[----:B--2---:R-:W-:Y:S05]  /*a340*/  @!P0 NANOSLEEP.SYNCS 0x989680 ;  /* 0x009896800000895d */ /* 0x004fea0003900000 */
[----:B------:R-:W2:Y:S02]  /*a350*/  @!P0 SYNCS.PHASECHK.TRANS64 P0, [R15+URZ], R14 ;  /* 0x0000000e0f0085a7 */ /* 0x000ea4000800007f */
[----:B--2---:R-:W-:Y:S05]  /*a360*/  @!P0 BRA `(.L_x_21) ;  /* 0xfffffffc00ec8947 */ /* 0x004fea000383ffff */
[----:B------:R-:W-:Y:S05]  /*a370*/  BRA `(.L_x_20) ;  /* 0xffffff7800907947 */ /* 0x000fea000383ffff */
.L_x_27:
[----:B-1----:R-:W-:-:S04]  /*a380*/  IMAD.U32 R16, RZ, RZ, UR16 ;  /* 0x00000010ff107e24 */ /* 0x002fc8000f8e00ff */
[----:B------:R1:W2:Y:S03]  /*a390*/  SYNCS.PHASECHK.TRANS64.TRYWAIT P0, [R16+URZ], R15 ;  /* 0x0000000f100075a7 */ /* 0x0002a6000800017f */
[----:B--2---:R-:W-:Y:S05]  /*a3a0*/  @!P0 NANOSLEEP.SYNCS 0x989680 ;  /* 0x009896800000895d */ /* 0x004fea0003900000 */
[----:B------:R-:W2:Y:S02]  /*a3b0*/  @!P0 SYNCS.PHASECHK.TRANS64 P0, [R16+URZ], R15 ;  /* 0x0000000f100085a7 */ /* 0x000ea4000800007f */
[----:B--2---:R-:W-:Y:S05]  /*a3c0*/  @!P0 BRA `(.L_x_27) ;  /* 0xfffffffc00ec8947 */ /* 0x004fea000383ffff */
[----:B------:R-:W-:Y:S05]  /*a3d0*/  BRA `(.L_x_26) ;  /* 0xffffff8000e07947 */ /* 0x000fea000383ffff */
.L_x_35:
[----:B0-----:R-:W-:-:S04]  /*a3e0*/  IMAD.U32 R15, RZ, RZ, UR11 ;  /* 0x0000000bff0f7e24 */ /* 0x001fc8000f8e00ff */
[----:B------:R0:W1:Y:S03]  /*a3f0*/  SYNCS.PHASECHK.TRANS64.TRYWAIT P0, [R15+URZ+0x8], R14 ;  /* 0x0000080e0f0075a7 */ /* 0x000066000800017f */
[----:B-1----:R-:W-:Y:S05]  /*a400*/  @!P0 NANOSLEEP.SYNCS 0x989680 ;  /* 0x009896800000895d */ /* 0x002fea0003900000 */
[----:B------:R-:W1:Y:S02]  /*a410*/  @!P0 SYNCS.PHASECHK.TRANS64 P0, [R15+URZ+0x8], R14 ;  /* 0x0000080e0f0085a7 */ /* 0x000e64000800007f */
[----:B-1----:R-:W-:Y:S05]  /*a420*/  @!P0 BRA `(.L_x_35) ;  /* 0xfffffffc00ec8947 */ /* 0x002fea000383ffff */
[----:B------:R-:W-:Y:S05]  /*a430*/  BRA `(.L_x_214) ;  /* 0xffffff9000487947 */ /* 0x000fea000383ffff */
.L_x_156:
[----:B------:R-:W-:Y:S01]  /*a440*/  BSSY B1, `(.L_x_215) ;  /* 0x0000006000017945 */ /* 0x000fe20003800000 */
[----:B------:R-:W-:-:S07]  /*a450*/  IMAD.MOV.U32 R10, RZ, RZ, -0x1 ;  /* 0xffffffffff0a7424 */ /* 0x000fce00078e00ff */
[----:B------:R-:W-:Y:S05]  /*a460*/  WARPSYNC.COLLECTIVE R10, `(.L_x_216) ;  /* 0x000000000a0c7348 */ /* 0x000fea0003c00000 */
[----:B------:R-:W-:Y:S02]  /*a470*/  ELECT P1, UR62, PT ;  /* 0x00000000003e782f */ /* 0x000fe40003820000 */
[----:B------:R-:W-:Y:S01]  /*a480*/  MOV R10, UR62 ;  /* 0x0000003e000a7c02 */ /* 0x000fe20008000f00 */
[----:B------:R-:W-:Y:S10]  /*a490*/  ENDCOLLECTIVE ;  /* 0x000000000000791b */ /* 0x000ff40003800000 */
.L_x_216:
[----:B------:R-:W-:Y:S05]  /*a4a0*/  BSYNC B1 ;  /* 0x0000000000017941 */ /* 0x000fea0003800000 */
.L_x_215:
[----:B------:R-:W-:Y:S05]  /*a4b0*/  BRA `(.L_x_217) ;  /* 0xffffffd800d87947 */ /* 0x000fea000383ffff */
.L_x_159:
[----:B-1----:R1:W2:Y:S02]  /*a4c0*/  SYNCS.PHASECHK.TRANS64.TRYWAIT P1, [R19+URZ+0x148], R10 ;  /* 0x0001480a130075a7 */ /* 0x0022a4000802017f */
[----:B--2---:R-:W-:Y:S05]  /*a4d0*/  @!P1 NANOSLEEP.SYNCS 0x989680 ;  /* 0x009896800000995d */ /* 0x004fea0003900000 */
[----:B------:R-:W2:Y:S02]  /*a4e0*/  @!P1 SYNCS.PHASECHK.TRANS64 P1, [R19+URZ+0x148], R10 ;  /* 0x0001480a130095a7 */ /* 0x000ea4000802007f */
[----:B--2---:R-:W-:Y:S05]  /*a4f0*/  @!P1 BRA `(.L_x_159) ;  /* 0xfffffffc00f09947 */ /* 0x004fea000383ffff */
[----:B------:R-:W-:Y:S05]  /*a500*/  BRA `(.L_x_218) ;  /* 0xffffffdc000c7947 */ /* 0x000fea000383ffff */
.L_x_168:
[----:B------:R-:W-:Y:S01]  /*a510*/  BSSY B0, `(.L_x_219) ;  /* 0x0000006000007945 */ /* 0x000fe20003800000 */
[----:B------:R-:W-:-:S07]  /*a520*/  IMAD.MOV.U32 R10, RZ, RZ, -0x1 ;  /* 0xffffffffff0a7424 */ /* 0x000fce00078e00ff */
[----:B------:R-:W-:Y:S05]  /*a530*/  WARPSYNC.COLLECTIVE R10, `(.L_x_220) ;  /* 0x000000000a0c7348 */ /* 0x000fea0003c00000 */
[----:B------:R-:W-:Y:S02]  /*a540*/  ELECT P1, UR62, PT ;  /* 0x00000000003e782f */ /* 0x000fe40003820000 */
[----:B------:R-:W-:Y:S01]  /*a550*/  MOV R10, UR62 ;  /* 0x0000003e000a7c02 */ /* 0x000fe20008000f00 */
[----:B------:R-:W-:Y:S10]  /*a560*/  ENDCOLLECTIVE ;  /* 0x000000000000791b */ /* 0x000ff40003800000 */
.L_x_220:
[----:B------:R-:W-:Y:S05]  /*a570*/  BSYNC B0 ;  /* 0x0000000000007941 */ /* 0x000fea0003800000 */
.L_x_219:
[----:B------:R-:W-:Y:S01]  /*a580*/  PLOP3.LUT P0, PT, P1, PT, PT, 0x80, 0x0 ;  /* 0x000000000000781c */ /* 0x000fe20000f0f070 */
[----:B------:R-:W-:-:S12]  /*a590*/  BRA `(.L_x_221) ;  /* 0xffffffe400607947 */ /* 0x000fd8000383ffff */
.L_x_172:
[----:B0-----:R0:W1:Y:S02]  /*a5a0*/  SYNCS.PHASECHK.TRANS64.TRYWAIT P0, [R5+URZ], R2 ;  /* 0x00000002050075a7 */ /* 0x001064000800017f */
[----:B-1----:R-:W-:Y:S05]  /*a5b0*/  @!P0 NANOSLEEP.SYNCS 0x989680 ;  /* 0x009896800000895d */ /* 0x002fea0003900000 */
[----:B------:R-:W1:Y:S02]  /*a5c0*/  @!P0 SYNCS.PHASECHK.TRANS64 P0, [R5+URZ], R2 ;  /* 0x00000002050085a7 */ /* 0x000e64000800007f */
[----:B-1----:R-:W-:Y:S05]  /*a5d0*/  @!P0 BRA `(.L_x_172) ;  /* 0xfffffffc00f08947 */ /* 0x002fea000383ffff */
[----:B------:R-:W-:Y:S05]  /*a5e0*/  BRA `(.L_x_222) ;  /* 0xffffffe400a07947 */ /* 0x000fea000383ffff */
.L_x_173:
[----:B0-----:R0:W1:Y:S02]  /*a5f0*/  SYNCS.PHASECHK.TRANS64.TRYWAIT P0, [R7+URZ], R4 ;  /* 0x00000004070075a7 */ /* 0x001064000800017f */
[----:B-1----:R-:W-:Y:S05]  /*a600*/  @!P0 NANOSLEEP.SYNCS 0x989680 ;  /* 0x009896800000895d */ /* 0x002fea0003900000 */
[----:B------:R-:W1:Y:S02]  /*a610*/  @!P0 SYNCS.PHASECHK.TRANS64 P0, [R7+URZ], R4 ;  /* 0x00000004070085a7 */ /* 0x000e64000800007f */
[----:B-1----:R-:W-:Y:S05]  /*a620*/  @!P0 BRA `(.L_x_173) ;  /* 0xfffffffc00f08947 */ /* 0x002fea000383ffff */
[----:B------:R-:W-:Y:S05]  /*a630*/  BRA `(.L_x_223) ;  /* 0xffffffe400b07947 */ /* 0x000fea000383ffff */
.L_x_174:
[----:B0-----:R0:W1:Y:S02]  /*a640*/  SYNCS.PHASECHK.TRANS64.TRYWAIT P0, [R6+URZ], R5 ;  /* 0x00000005060075a7 */ /* 0x001064000800017f */
[----:B-1----:R-:W-:Y:S05]  /*a650*/  @!P0 NANOSLEEP.SYNCS 0x989680 ;  /* 0x009896800000895d */ /* 0x002fea0003900000 */
[----:B------:R-:W1:Y:S02]  /*a660*/  @!P0 SYNCS.PHASECHK.TRANS64 P0, [R6+URZ], R5 ;  /* 0x00000005060085a7 */ /* 0x000e64000800007f */
[----:B-1----:R-:W-:Y:S05]  /*a670*/  @!P0 BRA `(.L_x_174) ;  /* 0xfffffffc00f08947 */ /* 0x002fea000383ffff */
[----:B------:R-:W-:Y:S05]  /*a680*/  BRA `(.L_x_224) ;  /* 0xffffffe400c07947 */ /* 0x000fea000383ffff */
.L_x_175:
[----:B0-----:R0:W1:Y:S02]  /*a690*/  SYNCS.PHASECHK.TRANS64.TRYWAIT P0, [R9+URZ], R4 ;  /* 0x00000004090075a7 */ /* 0x001064000800017f */
[----:B-1----:R-:W-:Y:S05]  /*a6a0*/  @!P0 NANOSLEEP.SYNCS 0x989680 ;  /* 0x009896800000895d */ /* 0x002fea0003900000 */
[----:B------:R-:W1:Y:S02]  /*a6b0*/  @!P0 SYNCS.PHASECHK.TRANS64 P0, [R9+URZ], R4 ;  /* 0x00000004090085a7 */ /* 0x000e64000800007f */
[----:B-1----:R-:W-:Y:S05]  /*a6c0*/  @!P0 BRA `(.L_x_175) ;  /* 0xfffffffc00f08947 */ /* 0x002fea000383ffff */
[----:B------:R-:W-:Y:S05]  /*a6d0*/  BRA `(.L_x_225) ;  /* 0xffffffe400d07947 */ /* 0x000fea000383ffff */
.L_x_176:
[----:B0-----:R0:W1:Y:S02]  /*a6e0*/  SYNCS.PHASECHK.TRANS64.TRYWAIT P0, [R6+URZ], R5 ;  /* 0x00000005060075a7 */ /* 0x001064000800017f */
[----:B-1----:R-:W-:Y:S05]  /*a6f0*/  @!P0 NANOSLEEP.SYNCS 0x989680 ;  /* 0x009896800000895d */ /* 0x002fea0003900000 */
[----:B------:R-:W1:Y:S02]  /*a700*/  @!P0 SYNCS.PHASECHK.TRANS64 P0, [R6+URZ], R5 ;  /* 0x00000005060085a7 */ /* 0x000e64000800007f */
[----:B-1----:R-:W-:Y:S05]  /*a710*/  @!P0 BRA `(.L_x_176) ;  /* 0xfffffffc00f08947 */ /* 0x002fea000383ffff */
[----:B------:R-:W-:Y:S05]  /*a720*/  BRA `(.L_x_226) ;  /* 0xffffffe400e07947 */ /* 0x000fea000383ffff */
.L_x_177:
[----:B0-----:R0:W1:Y:S02]  /*a730*/  SYNCS.PHASECHK.TRANS64.TRYWAIT P0, [R9+URZ], R4 ;  /* 0x00000004090075a7 */ /* 0x001064000800017f */
[----:B-1----:R-:W-:Y:S05]  /*a740*/  @!P0 NANOSLEEP.SYNCS 0x989680 ;  /* 0x009896800000895d */ /* 0x002fea0003900000 */
[----:B------:R-:W1:Y:S02]  /*a750*/  @!P0 SYNCS.PHASECHK.TRANS64 P0, [R9+URZ], R4 ;  /* 0x00000004090085a7 */ /* 0x000e64000800007f */
[----:B-1----:R-:W-:Y:S05]  /*a760*/  @!P0 BRA `(.L_x_177) ;  /* 0xfffffffc00f08947 */ /* 0x002fea000383ffff */
[----:B------:R-:W-:Y:S05]  /*a770*/  BRA `(.L_x_227) ;  /* 0xffffffe400f07947 */ /* 0x000fea000383ffff */
.L_x_178:
[----:B0-----:R0:W1:Y:S02]  /*a780*/  SYNCS.PHASECHK.TRANS64.TRYWAIT P0, [R6+URZ], R5 ;  /* 0x00000005060075a7 */ /* 0x001064000800017f */
[----:B-1----:R-:W-:Y:S05]  /*a790*/  @!P0 NANOSLEEP.SYNCS 0x989680 ;  /* 0x009896800000895d */ /* 0x002fea0003900000 */
[----:B------:R-:W1:Y:S02]  /*a7a0*/  @!P0 SYNCS.PHASECHK.TRANS64 P0, [R6+URZ], R5 ;  /* 0x00000005060085a7 */ /* 0x000e64000800007f */
[----:B-1----:R-:W-:Y:S05]  /*a7b0*/  @!P0 BRA `(.L_x_178) ;  /* 0xfffffffc00f08947 */ /* 0x002fea000383ffff */
[----:B------:R-:W-:Y:S05]  /*a7c0*/  BRA `(.L_x_228) ;  /* 0xffffffe800007947 */ /* 0x000fea000383ffff */
.L_x_179:
[----:B0-----:R0:W1:Y:S02]  /*a7d0*/  SYNCS.PHASECHK.TRANS64.TRYWAIT P0, [R9+URZ], R4 ;  /* 0x00000004090075a7 */ /* 0x001064000800017f */
[----:B-1----:R-:W-:Y:S05]  /*a7e0*/  @!P0 NANOSLEEP.SYNCS 0x989680 ;  /* 0x009896800000895d */ /* 0x002fea0003900000 */
[----:B------:R-:W1:Y:S02]  /*a7f0*/  @!P0 SYNCS.PHASECHK.TRANS64 P0, [R9+URZ], R4 ;  /* 0x00000004090085a7 */ /* 0x000e64000800007f */
[----:B-1----:R-:W-:Y:S05]  /*a800*/  @!P0 BRA `(.L_x_179) ;  /* 0xfffffffc00f08947 */ /* 0x002fea000383ffff */
[----:B------:R-:W-:Y:S05]  /*a810*/  BRA `(.L_x_229) ;  /* 0xffffffe800107947 */ /* 0x000fea000383ffff */
.L_x_180:
[----:B0-----:R0:W1:Y:S02]  /*a820*/  SYNCS.PHASECHK.TRANS64.TRYWAIT P0, [R6+URZ], R5 ;  /* 0x00000005060075a7 */ /* 0x001064000800017f */
[----:B-1----:R-:W-:Y:S05]  /*a830*/  @!P0 NANOSLEEP.SYNCS 0x989680 ;  /* 0x009896800000895d */ /* 0x002fea0003900000 */
[----:B------:R-:W1:Y:S02]  /*a840*/  @!P0 SYNCS.PHASECHK.TRANS64 P0, [R6+URZ], R5 ;  /* 0x00000005060085a7 */ /* 0x000e64000800007f */
[----:B-1----:R-:W-:Y:S05]  /*a850*/  @!P0 BRA `(.L_x_180) ;  /* 0xfffffffc00f08947 */ /* 0x002fea000383ffff */
[----:B------:R-:W-:Y:S05]  /*a860*/  BRA `(.L_x_230) ;  /* 0xffffffe800207947 */ /* 0x000fea000383ffff */
.L_x_181:
[----:B0-----:R0:W1:Y:S02]  /*a870*/  SYNCS.PHASECHK.TRANS64.TRYWAIT P0, [R9+URZ], R4 ;  /* 0x00000004090075a7 */ /* 0x001064000800017f */
[----:B-1----:R-:W-:Y:S05]  /*a880*/  @!P0 NANOSLEEP.SYNCS 0x989680 ;  /* 0x009896800000895d */ /* 0x002fea0003900000 */
[----:B------:R-:W1:Y:S02]  /*a890*/  @!P0 SYNCS.PHASECHK.TRANS64 P0, [R9+URZ], R4 ;  /* 0x00000004090085a7 */ /* 0x000e64000800007f */
[----:B-1----:R-:W-:Y:S05]  /*a8a0*/  @!P0 BRA `(.L_x_181) ;  /* 0xfffffffc00f08947 */ /* 0x002fea000383ffff */
[----:B------:R-:W-:Y:S05]  /*a8b0*/  BRA `(.L_x_231) ;  /* 0xffffffe800307947 */ /* 0x000fea000383ffff */
.L_x_182:
[----:B0-----:R0:W1:Y:S02]  /*a8c0*/  SYNCS.PHASECHK.TRANS64.TRYWAIT P0, [R6+URZ], R5 ;  /* 0x00000005060075a7 */ /* 0x001064000800017f */
[----:B-1----:R-:W-:Y:S05]  /*a8d0*/  @!P0 NANOSLEEP.SYNCS 0x989680 ;  /* 0x009896800000895d */ /* 0x002fea0003900000 */
[----:B------:R-:W1:Y:S02]  /*a8e0*/  @!P0 SYNCS.PHASECHK.TRANS64 P0, [R6+URZ], R5 ;  /* 0x00000005060085a7 */ /* 0x000e64000800007f */
[----:B-1----:R-:W-:Y:S05]  /*a8f0*/  @!P0 BRA `(.L_x_182) ;  /* 0xfffffffc00f08947 */ /* 0x002fea000383ffff */
[----:B------:R-:W-:Y:S05]  /*a900*/  BRA `(.L_x_232) ;  /* 0xffffffe800407947 */ /* 0x000fea000383ffff */
.L_x_183:
[----:B0-----:R0:W1:Y:S02]  /*a910*/  SYNCS.PHASECHK.TRANS64.TRYWAIT P0, [R9+URZ], R4 ;  /* 0x00000004090075a7 */ /* 0x001064000800017f */
[----:B-1----:R-:W-:Y:S05]  /*a920*/  @!P0 NANOSLEEP.SYNCS 0x989680 ;  /* 0x009896800000895d */ /* 0x002fea0003900000 */
[----:B------:R-:W1:Y:S02]  /*a930*/  @!P0 SYNCS.PHASECHK.TRANS64 P0, [R9+URZ], R4 ;  /* 0x00000004090085a7 */ /* 0x000e64000800007f */
[----:B-1----:R-:W-:Y:S05]  /*a940*/  @!P0 BRA `(.L_x_183) ;  /* 0xfffffffc00f08947 */ /* 0x002fea000383ffff */
[----:B------:R-:W-:Y:S05]  /*a950*/  BRA `(.L_x_233) ;  /* 0xffffffe800507947 */ /* 0x000fea000383ffff */
.L_x_184:
[----:B0-----:R0:W1:Y:S02]  /*a960*/  SYNCS.PHASECHK.TRANS64.TRYWAIT P0, [R6+URZ], R5 ;  /* 0x00000005060075a7 */ /* 0x001064000800017f */
[----:B-1----:R-:W-:Y:S05]  /*a970*/  @!P0 NANOSLEEP.SYNCS 0x989680 ;  /* 0x009896800000895d */ /* 0x002fea0003900000 */
[----:B------:R-:W1:Y:S02]  /*a980*/  @!P0 SYNCS.PHASECHK.TRANS64 P0, [R6+URZ], R5 ;  /* 0x00000005060085a7 */ /* 0x000e64000800007f */
[----:B-1----:R-:W-:Y:S05]  /*a990*/  @!P0 BRA `(.L_x_184) ;  /* 0xfffffffc00f08947 */ /* 0x002fea000383ffff */
[----:B------:R-:W-:Y:S05]  /*a9a0*/  BRA `(.L_x_234) ;  /* 0xffffffe800607947 */ /* 0x000fea000383ffff */
.L_x_185:
[----:B0-----:R0:W1:Y:S02]  /*a9b0*/  SYNCS.PHASECHK.TRANS64.TRYWAIT P0, [R9+URZ], R4 ;  /* 0x00000004090075a7 */ /* 0x001064000800017f */
[----:B-1----:R-:W-:Y:S05]  /*a9c0*/  @!P0 NANOSLEEP.SYNCS 0x989680 ;  /* 0x009896800000895d */ /* 0x002fea0003900000 */
[----:B------:R-:W1:Y:S02]  /*a9d0*/  @!P0 SYNCS.PHASECHK.TRANS64 P0, [R9+URZ], R4 ;  /* 0x00000004090085a7 */ /* 0x000e64000800007f */
[----:B-1----:R-:W-:Y:S05]  /*a9e0*/  @!P0 BRA `(.L_x_185) ;  /* 0xfffffffc00f08947 */ /* 0x002fea000383ffff */
[----:B------:R-:W-:Y:S05]  /*a9f0*/  BRA `(.L_x_235) ;  /* 0xffffffe800707947 */ /* 0x000fea000383ffff */
.L_x_186:
[----:B0-----:R0:W1:Y:S02]  /*aa00*/  SYNCS.PHASECHK.TRANS64.TRYWAIT P0, [R6+URZ], R5 ;  /* 0x00000005060075a7 */ /* 0x001064000800017f */
[----:B-1----:R-:W-:Y:S05]  /*aa10*/  @!P0 NANOSLEEP.SYNCS 0x989680 ;  /* 0x009896800000895d */ /* 0x002fea0003900000 */
[----:B------:R-:W1:Y:S02]  /*aa20*/  @!P0 SYNCS.PHASECHK.TRANS64 P0, [R6+URZ], R5 ;  /* 0x00000005060085a7 */ /* 0x000e64000800007f */
[----:B-1----:R-:W-:Y:S05]  /*aa30*/  @!P0 BRA `(.L_x_186) ;  /* 0xfffffffc00f08947 */ /* 0x002fea000383ffff */
[----:B------:R-:W-:Y:S05]  /*aa40*/  BRA `(.L_x_236) ;  /* 0xffffffe800807947 */ /* 0x000fea000383ffff */
.L_x_187:
[----:B0-----:R0:W1:Y:S02]  /*aa50*/  SYNCS.PHASECHK.TRANS64.TRYWAIT P0, [R9+URZ], R4 ;  /* 0x00000004090075a7 */ /* 0x001064000800017f */
[----:B-1----:R-:W-:Y:S05]  /*aa60*/  @!P0 NANOSLEEP.SYNCS 0x989680 ;  /* 0x009896800000895d */ /* 0x002fea0003900000 */
[----:B------:R-:W1:Y:S02]  /*aa70*/  @!P0 SYNCS.PHASECHK.TRANS64 P0, [R9+URZ], R4 ;  /* 0x00000004090085a7 */ /* 0x000e64000800007f */
[----:B-1----:R-:W-:Y:S05]  /*aa80*/  @!P0 BRA `(.L_x_187) ;  /* 0xfffffffc00f08947 */ /* 0x002fea000383ffff */
[----:B------:R-:W-:Y:S05]  /*aa90*/  BRA `(.L_x_237) ;  /* 0xffffffe800907947 */ /* 0x000fea000383ffff */
.L_x_188:
[----:B0-----:R0:W1:Y:S02]  /*aaa0*/  SYNCS.PHASECHK.TRANS64.TRYWAIT P0, [R6+URZ], R5 ;  /* 0x00000005060075a7 */ /* 0x001064000800017f */
[----:B-1----:R-:W-:Y:S05]  /*aab0*/  @!P0 NANOSLEEP.SYNCS 0x989680 ;  /* 0x009896800000895d */ /* 0x002fea0003900000 */
[----:B------:R-:W1:Y:S02]  /*aac0*/  @!P0 SYNCS.PHASECHK.TRANS64 P0, [R6+URZ], R5 ;  /* 0x00000005060085a7 */ /* 0x000e64000800007f */
[----:B-1----:R-:W-:Y:S05]  /*aad0*/  @!P0 BRA `(.L_x_188) ;  /* 0xfffffffc00f08947 */ /* 0x002fea000383ffff */
[----:B------:R-:W-:Y:S05]  /*aae0*/  BRA `(.L_x_238) ;  /* 0xffffffe800a07947 */ /* 0x000fea000383ffff */
.L_x_189:
[----:B0-----:R0:W1:Y:S02]  /*aaf0*/  SYNCS.PHASECHK.TRANS64.TRYWAIT P0, [R9+URZ], R4 ;  /* 0x00000004090075a7 */ /* 0x001064000800017f */
[----:B-1----:R-:W-:Y:S05]  /*ab00*/  @!P0 NANOSLEEP.SYNCS 0x989680 ;  /* 0x009896800000895d */ /* 0x002fea0003900000 */
[----:B------:R-:W1:Y:S02]  /*ab10*/  @!P0 SYNCS.PHASECHK.TRANS64 P0, [R9+URZ], R4 ;  /* 0x00000004090085a7 */ /* 0x000e64000800007f */
[----:B-1----:R-:W-:Y:S05]  /*ab20*/  @!P0 BRA `(.L_x_189) ;  /* 0xfffffffc00f08947 */ /* 0x002fea000383ffff */
[----:B------:R-:W-:Y:S05]  /*ab30*/  BRA `(.L_x_239) ;  /* 0xffffffe800b07947 */ /* 0x000fea000383ffff */
.L_x_190:
[----:B0-----:R0:W1:Y:S02]  /*ab40*/  SYNCS.PHASECHK.TRANS64.TRYWAIT P0, [R6+URZ], R5 ;  /* 0x00000005060075a7 */ /* 0x001064000800017f */
[----:B-1----:R-:W-:Y:S05]  /*ab50*/  @!P0 NANOSLEEP.SYNCS 0x989680 ;  /* 0x009896800000895d */ /* 0x002fea0003900000 */
[----:B------:R-:W1:Y:S02]  /*ab60*/  @!P0 SYNCS.PHASECHK.TRANS64 P0, [R6+URZ], R5 ;  /* 0x00000005060085a7 */ /* 0x000e64000800007f */
[----:B-1----:R-:W-:Y:S05]  /*ab70*/  @!P0 BRA `(.L_x_190) ;  /* 0xfffffffc00f08947 */ /* 0x002fea000383ffff */
[----:B------:R-:W-:Y:S05]  /*ab80*/  BRA `(.L_x_240) ;  /* 0xffffffe800c07947 */ /* 0x000fea000383ffff */
.L_x_191:
[----:B0-----:R0:W1:Y:S02]  /*ab90*/  SYNCS.PHASECHK.TRANS64.TRYWAIT P0, [R9+URZ], R4 ;  /* 0x00000004090075a7 */ /* 0x001064000800017f */
[----:B-1----:R-:W-:Y:S05]  /*aba0*/  @!P0 NANOSLEEP.SYNCS 0x989680 ;  /* 0x009896800000895d */ /* 0x002fea0003900000 */
[----:B------:R-:W1:Y:S02]  /*abb0*/  @!P0 SYNCS.PHASECHK.TRANS64 P0, [R9+URZ], R4 ;  /* 0x00000004090085a7 */ /* 0x000e64000800007f */
[----:B-1----:R-:W-:Y:S05]  /*abc0*/  @!P0 BRA `(.L_x_191) ;  /* 0xfffffffc00f08947 */ /* 0x002fea000383ffff */
[----:B------:R-:W-:Y:S05]  /*abd0*/  BRA `(.L_x_241) ;  /* 0xffffffe800d07947 */ /* 0x000fea000383ffff */
.L_x_192:
[----:B0-----:R0:W1:Y:S02]  /*abe0*/  SYNCS.PHASECHK.TRANS64.TRYWAIT P0, [R6+URZ], R5 ;  /* 0x00000005060075a7 */ /* 0x001064000800017f */
[----:B-1----:R-:W-:Y:S05]  /*abf0*/  @!P0 NANOSLEEP.SYNCS 0x989680 ;  /* 0x009896800000895d */ /* 0x002fea0003900000 */
[----:B------:R-:W1:Y:S02]  /*ac00*/  @!P0 SYNCS.PHASECHK.TRANS64 P0, [R6+URZ], R5 ;  /* 0x00000005060085a7 */ /* 0x000e64000800007f */
[----:B-1----:R-:W-:Y:S05]  /*ac10*/  @!P0 BRA `(.L_x_192) ;  /* 0xfffffffc00f08947 */ /* 0x002fea000383ffff */
[----:B------:R-:W-:Y:S05]  /*ac20*/  BRA `(.L_x_242) ;  /* 0xffffffe800e07947 */ /* 0x000fea000383ffff */
.L_x_193:
[----:B0-----:R0:W1:Y:S02]  /*ac30*/  SYNCS.PHASECHK.TRANS64.TRYWAIT P0, [R9+URZ], R4 ;  /* 0x00000004090075a7 */ /* 0x001064000800017f */
[----:B-1----:R-:W-:Y:S05]  /*ac40*/  @!P0 NANOSLEEP.SYNCS 0x989680 ;  /* 0x009896800000895d */ /* 0x002fea0003900000 */
[----:B------:R-:W1:Y:S02]  /*ac50*/  @!P0 SYNCS.PHASECHK.TRANS64 P0, [R9+URZ], R4 ;  /* 0x00000004090085a7 */ /* 0x000e64000800007f */
[----:B-1----:R-:W-:Y:S05]  /*ac60*/  @!P0 BRA `(.L_x_193) ;  /* 0xfffffffc00f08947 */ /* 0x002fea000383ffff */
[----:B------:R-:W-:Y:S05]  /*ac70*/  BRA `(.L_x_243) ;  /* 0xffffffe800f07947 */ /* 0x000fea000383ffff */
.L_x_194:
[----:B0-----:R0:W1:Y:S02]  /*ac80*/  SYNCS.PHASECHK.TRANS64.TRYWAIT P0, [R6+URZ], R5 ;  /* 0x00000005060075a7 */ /* 0x001064000800017f */
[----:B-1----:R-:W-:Y:S05]  /*ac90*/  @!P0 NANOSLEEP.SYNCS 0x989680 ;  /* 0x009896800000895d */ /* 0x002fea0003900000 */
[----:B------:R-:W1:Y:S02]  /*aca0*/  @!P0 SYNCS.PHASECHK.TRANS64 P0, [R6+URZ], R5 ;  /* 0x00000005060085a7 */ /* 0x000e64000800007f */
[----:B-1----:R-:W-:Y:S05]  /*acb0*/  @!P0 BRA `(.L_x_194) ;  /* 0xfffffffc00f08947 */ /* 0x002fea000383ffff */
[----:B------:R-:W-:Y:S05]  /*acc0*/  BRA `(.L_x_244) ;  /* 0xffffffec00007947 */ /* 0x000fea000383ffff */
.L_x_195:
[----:B0-----:R0:W1:Y:S02]  /*acd0*/  SYNCS.PHASECHK.TRANS64.TRYWAIT P0, [R9+URZ], R4 ;  /* 0x00000004090075a7 */ /* 0x001064000800017f */
[----:B-1----:R-:W-:Y:S05]  /*ace0*/  @!P0 NANOSLEEP.SYNCS 0x989680 ;  /* 0x009896800000895d */ /* 0x002fea0003900000 */
[----:B------:R-:W1:Y:S02]  /*acf0*/  @!P0 SYNCS.PHASECHK.TRANS64 P0, [R9+URZ], R4 ;  /* 0x00000004090085a7 */ /* 0x000e64000800007f */
[----:B-1----:R-:W-:Y:S05]  /*ad00*/  @!P0 BRA `(.L_x_195) ;  /* 0xfffffffc00f08947 */ /* 0x002fea000383ffff */
[----:B------:R-:W-:Y:S05]  /*ad10*/  BRA `(.L_x_245) ;  /* 0xffffffec00107947 */ /* 0x000fea000383ffff */
.L_x_196:
[----:B0-----:R0:W1:Y:S02]  /*ad20*/  SYNCS.PHASECHK.TRANS64.TRYWAIT P0, [R6+URZ], R5 ;  /* 0x00000005060075a7 */ /* 0x001064000800017f */
[----:B-1----:R-:W-:Y:S05]  /*ad30*/  @!P0 NANOSLEEP.SYNCS 0x989680 ;  /* 0x009896800000895d */ /* 0x002fea0003900000 */
[----:B------:R-:W1:Y:S02]  /*ad40*/  @!P0 SYNCS.PHASECHK.TRANS64 P0, [R6+URZ], R5 ;  /* 0x00000005060085a7 */ /* 0x000e64000800007f */
[----:B-1----:R-:W-:Y:S05]  /*ad50*/  @!P0 BRA `(.L_x_196) ;  /* 0xfffffffc00f08947 */ /* 0x002fea000383ffff */
[----:B------:R-:W-:Y:S05]  /*ad60*/  BRA `(.L_x_246) ;  /* 0xffffffec00207947 */ /* 0x000fea000383ffff */
.L_x_197:
[----:B0-----:R0:W1:Y:S02]  /*ad70*/  SYNCS.PHASECHK.TRANS64.TRYWAIT P0, [R9+URZ], R4 ;  /* 0x00000004090075a7 */ /* 0x001064000800017f */
[----:B-1----:R-:W-:Y:S05]  /*ad80*/  @!P0 NANOSLEEP.SYNCS 0x989680 ;  /* 0x009896800000895d */ /* 0x002fea0003900000 */
[----:B------:R-:W1:Y:S02]  /*ad90*/  @!P0 SYNCS.PHASECHK.TRANS64 P0, [R9+URZ], R4 ;  /* 0x00000004090085a7 */ /* 0x000e64000800007f */
[----:B-1----:R-:W-:Y:S05]  /*ada0*/  @!P0 BRA `(.L_x_197) ;  /* 0xfffffffc00f08947 */ /* 0x002fea000383ffff */
[----:B------:R-:W-:Y:S05]  /*adb0*/  BRA `(.L_x_247) ;  /* 0xffffffec00307947 */ /* 0x000fea000383ffff */
.L_x_198:
[----:B0-----:R0:W1:Y:S02]  /*adc0*/  SYNCS.PHASECHK.TRANS64.TRYWAIT P0, [R6+URZ], R5 ;  /* 0x00000005060075a7 */ /* 0x001064000800017f */
[----:B-1----:R-:W-:Y:S05]  /*add0*/  @!P0 NANOSLEEP.SYNCS 0x989680 ;  /* 0x009896800000895d */ /* 0x002fea0003900000 */
[----:B------:R-:W1:Y:S02]  /*ade0*/  @!P0 SYNCS.PHASECHK.TRANS64 P0, [R6+URZ], R5 ;  /* 0x00000005060085a7 */ /* 0x000e64000800007f */
[----:B-1----:R-:W-:Y:S05]  /*adf0*/  @!P0 BRA `(.L_x_198) ;  /* 0xfffffffc00f08947 */ /* 0x002fea000383ffff */
[----:B------:R-:W-:Y:S05]  /*ae00*/  BRA `(.L_x_248) ;  /* 0xffffffec00407947 */ /* 0x000fea000383ffff */
.L_x_199:
[----:B0-----:R0:W1:Y:S02]  /*ae10*/  SYNCS.PHASECHK.TRANS64.TRYWAIT P0, [R9+URZ], R4 ;  /* 0x00000004090075a7 */ /* 0x001064000800017f */
[----:B-1----:R-:W-:Y:S05]  /*ae20*/  @!P0 NANOSLEEP.SYNCS 0x989680 ;  /* 0x009896800000895d */ /* 0x002fea0003900000 */
[----:B------:R-:W1:Y:S02]  /*ae30*/  @!P0 SYNCS.PHASECHK.TRANS64 P0, [R9+URZ], R4 ;  /* 0x00000004090085a7 */ /* 0x000e64000800007f */
[----:B-1----:R-:W-:Y:S05]  /*ae40*/  @!P0 BRA `(.L_x_199) ;  /* 0xfffffffc00f08947 */ /* 0x002fea000383ffff */
[----:B------:R-:W-:Y:S05]  /*ae50*/  BRA `(.L_x_249) ;  /* 0xffffffec00507947 */ /* 0x000fea000383ffff */
.L_x_200:
[----:B0-----:R0:W1:Y:S02]  /*ae60*/  SYNCS.PHASECHK.TRANS64.TRYWAIT P0, [R6+URZ], R5 ;  /* 0x00000005060075a7 */ /* 0x001064000800017f */
[----:B-1----:R-:W-:Y:S05]  /*ae70*/  @!P0 NANOSLEEP.SYNCS 0x989680 ;  /* 0x009896800000895d */ /* 0x002fea0003900000 */
[----:B------:R-:W1:Y:S02]  /*ae80*/  @!P0 SYNCS.PHASECHK.TRANS64 P0, [R6+URZ], R5 ;  /* 0x00000005060085a7 */ /* 0x000e64000800007f */
[----:B-1----:R-:W-:Y:S05]  /*ae90*/  @!P0 BRA `(.L_x_200) ;  /* 0xfffffffc00f08947 */ /* 0x002fea000383ffff */
[----:B------:R-:W-:Y:S05]  /*aea0*/  BRA `(.L_x_250) ;  /* 0xffffffec00607947 */ /* 0x000fea000383ffff */
.L_x_201:
[----:B0-----:R0:W1:Y:S02]  /*aeb0*/  SYNCS.PHASECHK.TRANS64.TRYWAIT P0, [R9+URZ], R4 ;  /* 0x00000004090075a7 */ /* 0x001064000800017f */
[----:B-1----:R-:W-:Y:S05]  /*aec0*/  @!P0 NANOSLEEP.SYNCS 0x989680 ;  /* 0x009896800000895d */ /* 0x002fea0003900000 */
[----:B------:R-:W1:Y:S02]  /*aed0*/  @!P0 SYNCS.PHASECHK.TRANS64 P0, [R9+URZ], R4 ;  /* 0x00000004090085a7 */ /* 0x000e64000800007f */
[----:B-1----:R-:W-:Y:S05]  /*aee0*/  @!P0 BRA `(.L_x_201) ;  /* 0xfffffffc00f08947 */ /* 0x002fea000383ffff */
[----:B------:R-:W-:Y:S05]  /*aef0*/  BRA `(.L_x_251) ;  /* 0xffffffec00707947 */ /* 0x000fea000383ffff */
.L_x_202:
[----:B0-----:R0:W1:Y:S02]  /*af00*/  SYNCS.PHASECHK.TRANS64.TRYWAIT P0, [R6+URZ], R5 ;  /* 0x00000005060075a7 */ /* 0x001064000800017f */
[----:B-1----:R-:W-:Y:S05]  /*af10*/  @!P0 NANOSLEEP.SYNCS 0x989680 ;  /* 0x009896800000895d */ /* 0x002fea0003900000 */
[----:B------:R-:W1:Y:S02]  /*af20*/  @!P0 SYNCS.PHASECHK.TRANS64 P0, [R6+URZ], R5 ;  /* 0x00000005060085a7 */ /* 0x000e64000800007f */
[----:B-1----:R-:W-:Y:S05]  /*af30*/  @!P0 BRA `(.L_x_202) ;  /* 0xfffffffc00f08947 */ /* 0x002fea000383ffff */
[----:B------:R-:W-:Y:S05]  /*af40*/  BRA `(.L_x_252) ;  /* 0xffffffec00807947 */ /* 0x000fea000383ffff */
.L_x_203:
[----:B0-----:R0:W1:Y:S02]  /*af50*/  SYNCS.PHASECHK.TRANS64.TRYWAIT P0, [R9+URZ], R4 ;  /* 0x00000004090075a7 */ /* 0x001064000800017f */
[----:B-1----:R-:W-:Y:S05]  /*af60*/  @!P0 NANOSLEEP.SYNCS 0x989680 ;  /* 0x009896800000895d */ /* 0x002fea0003900000 */
[----:B------:R-:W1:Y:S02]  /*af70*/  @!P0 SYNCS.PHASECHK.TRANS64 P0, [R9+URZ], R4 ;  /* 0x00000004090085a7 */ /* 0x000e64000800007f */
[----:B-1----:R-:W-:Y:S05]  /*af80*/  @!P0 BRA `(.L_x_203) ;  /* 0xfffffffc00f08947 */ /* 0x002fea000383ffff */
[----:B------:R-:W-:Y:S05]  /*af90*/  BRA `(.L_x_253) ;  /* 0xffffffec00907947 */ /* 0x000fea000383ffff */
.L_x_204:
[----:B0-----:R0:W1:Y:S02]  /*afa0*/  SYNCS.PHASECHK.TRANS64.TRYWAIT P0, [R6+URZ], R5 ;  /* 0x00000005060075a7 */ /* 0x001064000800017f */
[----:B-1----:R-:W-:Y:S05]  /*afb0*/  @!P0 NANOSLEEP.SYNCS 0x989680 ;  /* 0x009896800000895d */ /* 0x002fea0003900000 */
[----:B------:R-:W1:Y:S02]  /*afc0*/  @!P0 SYNCS.PHASECHK.TRANS64 P0, [R6+URZ], R5 ;  /* 0x00000005060085a7 */ /* 0x000e64000800007f */
[----:B-1----:R-:W-:Y:S05]  /*afd0*/  @!P0 BRA `(.L_x_204) ;  /* 0xfffffffc00f08947 */ /* 0x002fea000383ffff */
[----:B------:R-:W-:Y:S05]  /*afe0*/  BRA `(.L_x_254) ;  /* 0xffffffec00a07947 */ /* 0x000fea000383ffff */
.L_x_205:
[----:B0-----:R0:W1:Y:S02]  /*aff0*/  SYNCS.PHASECHK.TRANS64.TRYWAIT P0, [R9+URZ], R4 ;  /* 0x00000004090075a7 */ /* 0x001064000800017f */
[----:B-1----:R-:W-:Y:S05]  /*b000*/  @!P0 NANOSLEEP.SYNCS 0x989680 ;  /* 0x009896800000895d */ /* 0x002fea0003900000 */
[----:B------:R-:W1:Y:S02]  /*b010*/  @!P0 SYNCS.PHASECHK.TRANS64 P0, [R9+URZ], R4 ;  /* 0x00000004090085a7 */ /* 0x000e64000800007f */
[----:B-1----:R-:W-:Y:S05]  /*b020*/  @!P0 BRA `(.L_x_205) ;  /* 0xfffffffc00f08947 */ /* 0x002fea000383ffff */
[----:B------:R-:W-:Y:S05]  /*b030*/  BRA `(.L_x_255) ;  /* 0xffffffec00b07947 */ /* 0x000fea000383ffff */
.L_x_206:
[----:B0-----:R0:W1:Y:S02]  /*b040*/  SYNCS.PHASECHK.TRANS64.TRYWAIT P0, [R6+URZ], R5 ;  /* 0x00000005060075a7 */ /* 0x001064000800017f */
[----:B-1----:R-:W-:Y:S05]  /*b050*/  @!P0 NANOSLEEP.SYNCS 0x989680 ;  /* 0x009896800000895d */ /* 0x002fea0003900000 */
[----:B------:R-:W1:Y:S02]  /*b060*/  @!P0 SYNCS.PHASECHK.TRANS64 P0, [R6+URZ], R5 ;  /* 0x00000005060085a7 */ /* 0x000e64000800007f */
[----:B-1----:R-:W-:Y:S05]  /*b070*/  @!P0 BRA `(.L_x_206) ;  /* 0xfffffffc00f08947 */ /* 0x002fea000383ffff */
[----:B------:R-:W-:Y:S05]  /*b080*/  BRA `(.L_x_256) ;  /* 0xffffffec00c07947 */ /* 0x000fea000383ffff */
.L_x_207:
[----:B0-----:R0:W1:Y:S02]  /*b090*/  SYNCS.PHASECHK.TRANS64.TRYWAIT P0, [R9+URZ], R4 ;  /* 0x00000004090075a7 */ /* 0x001064000800017f */
[----:B-1----:R-:W-:Y:S05]  /*b0a0*/  @!P0 NANOSLEEP.SYNCS 0x989680 ;  /* 0x009896800000895d */ /* 0x002fea0003900000 */
[----:B------:R-:W1:Y:S02]  /*b0b0*/  @!P0 SYNCS.PHASECHK.TRANS64 P0, [R9+URZ], R4 ;  /* 0x00000004090085a7 */ /* 0x000e64000800007f */
[----:B-1----:R-:W-:Y:S05]  /*b0c0*/  @!P0 BRA `(.L_x_207) ;  /* 0xfffffffc00f08947 */ /* 0x002fea000383ffff */
[----:B------:R-:W-:Y:S05]  /*b0d0*/  BRA `(.L_x_257) ;  /* 0xffffffec00d07947 */ /* 0x000fea000383ffff */
.L_x_208:
[----:B0-----:R0:W1:Y:S02]  /*b0e0*/  SYNCS.PHASECHK.TRANS64.TRYWAIT P0, [R6+URZ], R5 ;  /* 0x00000005060075a7 */ /* 0x001064000800017f */
[----:B-1----:R-:W-:Y:S05]  /*b0f0*/  @!P0 NANOSLEEP.SYNCS 0x989680 ;  /* 0x009896800000895d */ /* 0x002fea0003900000 */
[----:B------:R-:W1:Y:S02]  /*b100*/  @!P0 SYNCS.PHASECHK.TRANS64 P0, [R6+URZ], R5 ;  /* 0x00000005060085a7 */ /* 0x000e64000800007f */
[----:B-1----:R-:W-:Y:S05]  /*b110*/  @!P0 BRA `(.L_x_208) ;  /* 0xfffffffc00f08947 */ /* 0x002fea000383ffff */
[----:B------:R-:W-:Y:S05]  /*b120*/  BRA `(.L_x_258) ;  /* 0xffffffec00e07947 */ /* 0x000fea000383ffff */
.L_x_209:
[----:B0-----:R0:W1:Y:S02]  /*b130*/  SYNCS.PHASECHK.TRANS64.TRYWAIT P0, [R9+URZ], R4 ;  /* 0x00000004090075a7 */ /* 0x001064000800017f */
[----:B-1----:R-:W-:Y:S05]  /*b140*/  @!P0 NANOSLEEP.SYNCS 0x989680 ;  /* 0x009896800000895d */ /* 0x002fea0003900000 */
[----:B------:R-:W1:Y:S02]  /*b150*/  @!P0 SYNCS.PHASECHK.TRANS64 P0, [R9+URZ], R4 ;  /* 0x00000004090085a7 */ /* 0x000e64000800007f */
[----:B-1----:R-:W-:Y:S05]  /*b160*/  @!P0 BRA `(.L_x_209) ;  /* 0xfffffffc00f08947 */ /* 0x002fea000383ffff */
[----:B------:R-:W-:Y:S05]  /*b170*/  BRA `(.L_x_259) ;  /* 0xffffffec00f07947 */ /* 0x000fea000383ffff */
.L_x_210:
[----:B0-----:R0:W1:Y:S02]  /*b180*/  SYNCS.PHASECHK.TRANS64.TRYWAIT P0, [R8+URZ], R5 ;  /* 0x00000005080075a7 */ /* 0x001064000800017f */
[----:B-1----:R-:W-:Y:S05]  /*b190*/  @!P0 NANOSLEEP.SYNCS 0x989680 ;  /* 0x009896800000895d */ /* 0x002fea0003900000 */
[----:B------:R-:W1:Y:S02]  /*b1a0*/  @!P0 SYNCS.PHASECHK.TRANS64 P0, [R8+URZ], R5 ;  /* 0x00000005080085a7 */ /* 0x000e64000800007f */
[----:B-1----:R-:W-:Y:S05]  /*b1b0*/  @!P0 BRA `(.L_x_210) ;  /* 0xfffffffc00f08947 */ /* 0x002fea000383ffff */
[----:B------:R-:W-:Y:S05]  /*b1c0*/  BRA `(.L_x_260) ;  /* 0xfffffff000007947 */ /* 0x000fea000383ffff */
.L_x_211:
[----:B-1----:R1:W2:Y:S02]  /*b1d0*/  SYNCS.PHASECHK.TRANS64.TRYWAIT P0, [R11+URZ], R6 ;  /* 0x000000060b0075a7 */ /* 0x0022a4000800017f */
[----:B--2---:R-:W-:Y:S05]  /*b1e0*/  @!P0 NANOSLEEP.SYNCS 0x989680 ;  /* 0x009896800000895d */ /* 0x004fea0003900000 */
[----:B------:R-:W2:Y:S02]  /*b1f0*/  @!P0 SYNCS.PHASECHK.TRANS64 P0, [R11+URZ], R6 ;  /* 0x000000060b0085a7 */ /* 0x000ea4000800007f */
[----:B--2---:R-:W-:Y:S05]  /*b200*/  @!P0 BRA `(.L_x_211) ;  /* 0xfffffffc00f08947 */ /* 0x004fea000383ffff */
[----:B------:R-:W-:Y:S05]  /*b210*/  BRA `(.L_x_261) ;  /* 0xfffffff000087947 */ /* 0x000fea000383ffff */
.L_x_262:
[----:B------:R-:W-:-:S00]  /*b220*/  BRA `(.L_x_262) ;  /* 0xfffffffc00fc7947 */ /* 0x000fc0000383ffff */
[----:B------:R-:W-:-:S00]  /*b230*/  NOP ;  /* 0x0000000000007918 */ /* 0x000fc00000000000 */
        /* <DEDUP_REMOVED lines=12> */
.L_x_263:


//--------------------- .nv.shared._ZN7cutlass13device_kernelINS_4gemm6kernel13GemmUniversalIN4cute5tupleIJiiiiEEENS1_10collective13CollectiveMmaINS1_37MainloopSm90TmaGmmaWarpSpecializedFP8ILi41ENS5_IJNS4_1CILi1EEESB_SB_EEENS1_32KernelTmaWarpSpecializedPingpongEEENS5_IJNSA_ILi64EEENSA_ILi112EEENSA_ILi32EEEEEENS_12float_e4m3_tENS5_IJlSB_lEEESJ_SK_NS4_8TiledMMAINS4_8MMA_AtomIJNS4_4SM904GMMA30MMA_64x16x32_F32E4M3E4M3_SS_TNILNSO_7ScaleInE1ELSQ_1EEEEEENS4_6LayoutISC_NS5_IJNSA_ILi0EEESU_SU_EEEEENS5_IJNS4_10UnderscoreESX_SX_EEEEENS4_13SM90_TMA_LOADENS4_14ComposedLayoutINS4_7SwizzleILi1ELi4ELi3EEENS4_18smem_ptr_flag_bitsILi8EEENST_INS5_IJNSA_ILi8EEESH_EEENS5_IJSH_SB_EEEEEEEvNS4_8identityES10_S1A_vS1B_EENS_8epilogue10collective6detail29Sm90TmaWarpSpecializedAdapterINS1E_15DefaultEpilogueISJ_SK_SK_NS1D_6thread17LinearCombinationISJ_Li1EffLNS1I_9ScaleType4KindE0ELNS_15FloatRoundStyleE2ESJ_EENS1_15EpilogueDefaultEEEEEvvEEEEvNT_6ParamsE --------------------------
	.section	.nv.shared._ZN7cutlass13device_kernelINS_4gemm6kernel13GemmUniversalIN4cute5tupleIJiiiiEEENS1_10collective13CollectiveMmaINS1_37MainloopSm90TmaGmmaWarpSpecializedFP8ILi41ENS5_IJNS4_1CILi1EEESB_SB_EEENS1_32KernelTmaWarpSpecializedPingpongEEENS5_IJNSA_ILi64EEENSA_ILi112EEENSA_ILi32EEEEEENS_12float_e4m3_tENS5_IJlSB_lEEESJ_SK_NS4_8TiledMMAINS4_8MMA_AtomIJNS4_4SM904GMMA30MMA_64x16x32_F32E4M3E4M3_SS_TNILNSO_7ScaleInE1ELSQ_1EEEEEENS4_6LayoutISC_NS5_IJNSA_ILi0EEESU_SU_EEEEENS5_IJNS4_10UnderscoreESX_SX_EEEEENS4_13SM90_TMA_LOADENS4_14ComposedLayoutINS4_7SwizzleILi1ELi4ELi3EEENS4_18smem_ptr_flag_bitsILi8EEENST_INS5_IJNSA_ILi8EEESH_EEENS5_IJSH_SB_EEEEEEEvNS4_8identityES10_S1A_vS1B_EENS_8epilogue10collective6detail29Sm90TmaWarpSpecializedAdapterINS1E_15DefaultEpilogueISJ_SK_SK_NS1D_6thread17LinearCombinationISJ_Li1EffLNS1I_9ScaleType4KindE0ELNS_15FloatRoundStyleE2ESJ_EENS1_15EpilogueDefaultEEEEEvvEEEEvNT_6ParamsE,"aw",@nobits
	.sectionflags	@""
	.align	16
	.zero		1024


//--------------------- .nv.shared.reserved.0     --------------------------
	.section	.nv.shared.reserved.0,"aw",@nobits
	.weak		__nv_reservedSMEM_offset_0_alias
	.size		__nv_reservedSMEM_offset_0_alias, 0, 0
	.other		__nv_reservedSMEM_offset_0_alias,@"STO_CUDA_RESERVED_SHARED STV_DEFAULT"
__nv_reservedSMEM_offset_0_alias:
	.zero		0


//--------------------- .nv.global                --------------------------
	.section	.nv.global,"aw",@nobits
.nv.global:
	.type		_ZN39_INTERNAL_cfab2c34_4_k_cu_4079356c_51554cute1_E,@object
	.size		_ZN39_INTERNAL_cfab2c34_4_k_cu_4079356c_51554cute1_E,(_ZN39_INTERNAL_cfab2c34_4_k_cu_4079356c_51554cuda3std3__45__cpo6cbeginE - _ZN39_INTERNAL_cfab2c34_4_k_cu_4079356c_51554cute1_E)
_ZN39_INTERNAL_cfab2c34_4_k_cu_4079356c_51554cute1_E:
	.zero		1
	.type		_ZN39_INTERNAL_cfab2c34_4_k_cu_4079356c_51554cuda3std3__45__cpo6cbeginE,@object
	.size		_ZN39_INTERNAL_cfab2c34_4_k_cu_4079356c_51554cuda3std3__45__cpo6cbeginE,(_ZN39_INTERNAL_cfab2c34_4_k_cu_4079356c_51554cuda3std3__48in_placeE - _ZN39_INTERNAL_cfab2c34_4_k_cu_4079356c_51554cuda3std3__45__cpo6cbeginE)
_ZN39_INTERNAL_cfab2c34_4_k_cu_4079356c_51554cuda3std3__45__cpo6cbeginE:
	.zero		1
	.type		_ZN39_INTERNAL_cfab2c34_4_k_cu_4079356c_51554cuda3std3__48in_placeE,@object
	.size		_ZN39_INTERNAL_cfab2c34_4_k_cu_4079356c_51554cuda3std3__48in_placeE,(_ZN39_INTERNAL_cfab2c34_4_k_cu_4079356c_51554cuda3std6ranges3__45__cpo9iter_moveE - _ZN39_INTERNAL_cfab2c34_4_k_cu_4079356c_51554cuda3std3__48in_placeE)
_ZN39_INTERNAL_cfab2c34_4_k_cu_4079356c_51554cuda3std3__48in_placeE:
	.zero		1
	.type		_ZN39_INTERNAL_cfab2c34_4_k_cu_4079356c_51554cuda3std6ranges3__45__cpo9iter_moveE,@object
	.size		_ZN39_INTERNAL_cfab2c34_4_k_cu_4079356c_51554cuda3std6ranges3__45__cpo9iter_moveE,(_ZN39_INTERNAL_cfab2c34_4_k_cu_4079356c_51554cuda3std3__45__cpo5beginE - _ZN39_INTERNAL_cfab2c34_4_k_cu_4079356c_51554cuda3std6ranges3__45__cpo9iter_moveE)
_ZN39_INTERNAL_cfab2c34_4_k_cu_4079356c_51554cuda3std6ranges3__45__cpo9iter_moveE:
	.zero		1
	.type		_ZN39_INTERNAL_cfab2c34_4_k_cu_4079356c_51554cuda3std3__45__cpo5beginE,@object
	.size		_ZN39_INTERNAL_cfab2c34_4_k_cu_4079356c_51554cuda3std3__45__cpo5beginE,(_ZN39_INTERNAL_cfab2c34_4_k_cu_4079356c_51554cuda3std3__441_GLOBAL__N__cfab2c34_4_k_cu_4079356c_51556ignoreE - _ZN39_INTERNAL_cfab2c34_4_k_cu_4079356c_51554cuda3std3__45__cpo5beginE)
_ZN39_INTERNAL_cfab2c34_4_k_cu_4079356c_51554cuda3std3__45__cpo5beginE:
	.zero		1
	.type		_ZN39_INTERNAL_cfab2c34_4_k_cu_4079356c_51554cuda3std3__441_GLOBAL__N__cfab2c34_4_k_cu_4079356c_51556ignoreE,@object
	.size		_ZN39_INTERNAL_cfab2c34_4_k_cu_4079356c_51554cuda3std3__441_GLOBAL__N__cfab2c34_4_k_cu_4079356c_51556ignoreE,(_ZN39_INTERNAL_cfab2c34_4_k_cu_4079356c_51554cute7productE - _ZN39_INTERNAL_cfab2c34_4_k_cu_4079356c_51554cuda3std3__441_GLOBAL__N__cfab2c34_4_k_cu_4079356c_51556ignoreE)
_ZN39_INTERNAL_cfab2c34_4_k_cu_4079356c_51554cuda3std3__441_GLOBAL__N__cfab2c34_4_k_cu_4079356c_51556ignoreE:
	.zero		1
	.type		_ZN39_INTERNAL_cfab2c34_4_k_cu_4079356c_51554cute7productE,@object
	.size		_ZN39_INTERNAL_cfab2c34_4_k_cu_4079356c_51554cute7productE,(_ZN39_INTERNAL_cfab2c34_4_k_cu_4079356c_51554cuda3std3__45__cpo3endE - _ZN39_INTERNAL_cfab2c34_4_k_cu_4079356c_51554cute7productE)
_ZN39_INTERNAL_cfab2c34_4_k_cu_4079356c_51554cute7productE:
	.zero		1
	.type		_ZN39_INTERNAL_cfab2c34_4_k_cu_4079356c_51554cuda3std3__45__cpo3endE,@object
	.size		_ZN39_INTERNAL_cfab2c34_4_k_cu_4079356c_51554cuda3std3__45__cpo3endE,(_ZN39_INTERNAL_cfab2c34_4_k_cu_4079356c_51554cuda3std3__419piecewise_constructE - _ZN39_INTERNAL_cfab2c34_4_k_cu_4079356c_51554cuda3std3__45__cpo3endE)
_ZN39_INTERNAL_cfab2c34_4_k_cu_4079356c_51554cuda3std3__45__cpo3endE:
	.zero		1
	.type		_ZN39_INTERNAL_cfab2c34_4_k_cu_4079356c_51554cuda3std3__419piecewise_constructE,@object
	.size		_ZN39_INTERNAL_cfab2c34_4_k_cu_4079356c_51554cuda3std3__419piecewise_constructE,(_ZN39_INTERNAL_cfab2c34_4_k_cu_4079356c_51554cuda3std3__45__cpo4cendE - _ZN39_INTERNAL_cfab2c34_4_k_cu_4079356c_51554cuda3std3__419piecewise_constructE)
_ZN39_INTERNAL_cfab2c34_4_k_cu_4079356c_51554cuda3std3__419piecewise_constructE:
	.zero		1
	.type		_ZN39_INTERNAL_cfab2c34_4_k_cu_4079356c_51554cuda3std3__45__cpo4cendE,@object
	.size		_ZN39_INTERNAL_cfab2c34_4_k_cu_4079356c_51554cuda3std3__45__cpo4cendE,(_ZN39_INTERNAL_cfab2c34_4_k_cu_4079356c_51554cuda3std6ranges3__45__cpo4swapE - _ZN39_INTERNAL_cfab2c34_4_k_cu_4079356c_51554cuda3std3__45__cpo4cendE)
_ZN39_INTERNAL_cfab2c34_4_k_cu_4079356c_51554cuda3std3__45__cpo4cendE:
	.zero		1
	.type		_ZN39_INTERNAL_cfab2c34_4_k_cu_4079356c_51554cuda3std6ranges3__45__cpo4swapE,@object
	.size		_ZN39_INTERNAL_cfab2c34_4_k_cu_4079356c_51554cuda3std6ranges3__45__cpo4swapE,(.L_7 - _ZN39_INTERNAL_cfab2c34_4_k_cu_4079356c_51554cuda3std6ranges3__45__cpo4swapE)
_ZN39_INTERNAL_cfab2c34_4_k_cu_4079356c_51554cuda3std6ranges3__45__cpo4swapE:
	.zero		1
.L_7:


//--------------------- .nv.constant0._ZN7cutlass13device_kernelINS_4gemm6kernel13GemmUniversalIN4cute5tupleIJiiiiEEENS1_10collective13CollectiveMmaINS1_37MainloopSm90TmaGmmaWarpSpecializedFP8ILi41ENS5_IJNS4_1CILi1EEESB_SB_EEENS1_32KernelTmaWarpSpecializedPingpongEEENS5_IJNSA_ILi64EEENSA_ILi112EEENSA_ILi32EEEEEENS_12float_e4m3_tENS5_IJlSB_lEEESJ_SK_NS4_8TiledMMAINS4_8MMA_AtomIJNS4_4SM904GMMA30MMA_64x16x32_F32E4M3E4M3_SS_TNILNSO_7ScaleInE1ELSQ_1EEEEEENS4_6LayoutISC_NS5_IJNSA_ILi0EEESU_SU_EEEEENS5_IJNS4_10UnderscoreESX_SX_EEEEENS4_13SM90_TMA_LOADENS4_14ComposedLayoutINS4_7SwizzleILi1ELi4ELi3EEENS4_18smem_ptr_flag_bitsILi8EEENST_INS5_IJNSA_ILi8EEESH_EEENS5_IJSH_SB_EEEEEEEvNS4_8identityES10_S1A_vS1B_EENS_8epilogue10collective6detail29Sm90TmaWarpSpecializedAdapterINS1E_15DefaultEpilogueISJ_SK_SK_NS1D_6thread17LinearCombinationISJ_Li1EffLNS1I_9ScaleType4KindE0ELNS_15FloatRoundStyleE2ESJ_EENS1_15EpilogueDefaultEEEEEvvEEEEvNT_6ParamsE --------------------------
	.section	.nv.constant0._ZN7cutlass13device_kernelINS_4gemm6kernel13GemmUniversalIN4cute5tupleIJiiiiEEENS1_10collective13CollectiveMmaINS1_37MainloopSm90TmaGmmaWarpSpecializedFP8ILi41ENS5_IJNS4_1CILi1EEESB_SB_EEENS1_32KernelTmaWarpSpecializedPingpongEEENS5_IJNSA_ILi64EEENSA_ILi112EEENSA_ILi32EEEEEENS_12float_e4m3_tENS5_IJlSB_lEEESJ_SK_NS4_8TiledMMAINS4_8MMA_AtomIJNS4_4SM904GMMA30MMA_64x16x32_F32E4M3E4M3_SS_TNILNSO_7ScaleInE1ELSQ_1EEEEEENS4_6LayoutISC_NS5_IJNSA_ILi0EEESU_SU_EEEEENS5_IJNS4_10UnderscoreESX_SX_EEEEENS4_13SM90_TMA_LOADENS4_14ComposedLayoutINS4_7SwizzleILi1ELi4ELi3EEENS4_18smem_ptr_flag_bitsILi8EEENST_INS5_IJNSA_ILi8EEESH_EEENS5_IJSH_SB_EEEEEEEvNS4_8identityES10_S1A_vS1B_EENS_8epilogue10collective6detail29Sm90TmaWarpSpecializedAdapterINS1E_15DefaultEpilogueISJ_SK_SK_NS1D_6thread17LinearCombinationISJ_Li1EffLNS1I_9ScaleType4KindE0ELNS_15FloatRoundStyleE2ESJ_EENS1_15EpilogueDefaultEEEEEvvEEEEvNT_6ParamsE,"a",@progbits
	.sectionflags	@""
	.align	4
.nv.constant0._ZN7cutlass13device_kernelINS_4gemm6kernel13GemmUniversalIN4cute5tupleIJiiiiEEENS1_10collective13CollectiveMmaINS1_37MainloopSm90TmaGmmaWarpSpecializedFP8ILi41ENS5_IJNS4_1CILi1EEESB_SB_EEENS1_32KernelTmaWarpSpecializedPingpongEEENS5_IJNSA_ILi64EEENSA_ILi112EEENSA_ILi32EEEEEENS_12float_e4m3_tENS5_IJlSB_lEEESJ_SK_NS4_8TiledMMAINS4_8MMA_AtomIJNS4_4SM904GMMA30MMA_64x16x32_F32E4M3E4M3_SS_TNILNSO_7ScaleInE1ELSQ_1EEEEEENS4_6LayoutISC_NS5_IJNSA_ILi0EEESU_SU_EEEEENS5_IJNS4_10UnderscoreESX_SX_EEEEENS4_13SM90_TMA_LOADENS4_14ComposedLayoutINS4_7SwizzleILi1ELi4ELi3EEENS4_18smem_ptr_flag_bitsILi8EEENST_INS5_IJNSA_ILi8EEESH_EEENS5_IJSH_SB_EEEEEEEvNS4_8identityES10_S1A_vS1B_EENS_8epilogue10collective6detail29Sm90TmaWarpSpecializedAdapterINS1E_15DefaultEpilogueISJ_SK_SK_NS1D_6thread17LinearCombinationISJ_Li1EffLNS1I_9ScaleType4KindE0ELNS_15FloatRoundStyleE2ESJ_EENS1_15EpilogueDefaultEEEEEvvEEEEvNT_6ParamsE:
	.zero		1664


//--------------------- SYMBOLS --------------------------

	.type		.nv.reservedSmem.offset0,@object
	.size		.nv.reservedSmem.offset0,0x4
